	.headerflags	@"EF_CUDA_TEXMODE_UNIFIED EF_CUDA_64BIT_ADDRESS EF_CUDA_ACCELERATORS EF_CUDA_SM90 EF_CUDA_VIRTUAL_SM(EF_CUDA_SM90)"
	.elftype	@"ET_EXEC"


//--------------------- .nv.info                  --------------------------
	.section	.nv.info,"",@"SHT_CUDA_INFO"
	.align	4


	//----- nvinfo : EIATTR_REGCOUNT
	.align		4
        /*0000*/ 	.byte	0x04, 0x2f
        /*0002*/ 	.short	(.L_1 - .L_0)
	.align		4
.L_0:
        /*0004*/ 	.word	index@(triton_mm)
        /*0008*/ 	.word	0x00000040


	//----- nvinfo : EIATTR_MIN_STACK_SIZE
	.align		4
.L_1:
        /*000c*/ 	.byte	0x04, 0x12
        /*000e*/ 	.short	(.L_3 - .L_2)
	.align		4
.L_2:
        /*0010*/ 	.word	index@(triton_mm)
        /*0014*/ 	.word	0x00000000


	//----- nvinfo : EIATTR_FRAME_SIZE
	.align		4
.L_3:
        /*0018*/ 	.byte	0x04, 0x11
        /*001a*/ 	.short	(.L_5 - .L_4)
	.align		4
.L_4:
        /*001c*/ 	.word	index@(triton_mm)
        /*0020*/ 	.word	0x00000000


	//----- nvinfo : EIATTR_MIN_STACK_SIZE
	.align		4
.L_5:
        /*0024*/ 	.byte	0x04, 0x12
        /*0026*/ 	.short	(.L_7 - .L_6)
	.align		4
.L_6:
        /*0028*/ 	.word	index@(triton_mm)
        /*002c*/ 	.word	0x00000000
.L_7:


//--------------------- .nv.info.triton_mm        --------------------------
	.section	.nv.info.triton_mm,"",@"SHT_CUDA_INFO"
	.sectionflags	@""
	.align	4


	//----- nvinfo : EIATTR_CUDA_API_VERSION
	.align		4
        /*0000*/ 	.byte	0x04, 0x37
        /*0002*/ 	.short	(.L_9 - .L_8)
.L_8:
        /*0004*/ 	.word	0x0000007c


	//----- nvinfo : EIATTR_KPARAM_INFO
	.align		4
.L_9:
        /*0008*/ 	.byte	0x04, 0x17
        /*000a*/ 	.short	(.L_11 - .L_10)
.L_10:
        /*000c*/ 	.word	0x00000000
        /*0010*/ 	.short	0x0003
        /*0012*/ 	.short	0x0018
        /*0014*/ 	.byte	0x00, 0xf0, 0x11, 0x00


	//----- nvinfo : EIATTR_KPARAM_INFO
	.align		4
.L_11:
        /*0018*/ 	.byte	0x04, 0x17
        /*001a*/ 	.short	(.L_13 - .L_12)
.L_12:
        /*001c*/ 	.word	0x00000000
        /*0020*/ 	.short	0x0002
        /*0022*/ 	.short	0x0010
        /*0024*/ 	.byte	0x00, 0xf0, 0x21, 0x00


	//----- nvinfo : EIATTR_KPARAM_INFO
	.align		4
.L_13:
        /*0028*/ 	.byte	0x04, 0x17
        /*002a*/ 	.short	(.L_15 - .L_14)
.L_14:
        /*002c*/ 	.word	0x00000000
        /*0030*/ 	.short	0x0001
        /*0032*/ 	.short	0x0008
        /*0034*/ 	.byte	0x00, 0xf0, 0x21, 0x00


	//----- nvinfo : EIATTR_KPARAM_INFO
	.align		4
.L_15:
        /*0038*/ 	.byte	0x04, 0x17
        /*003a*/ 	.short	(.L_17 - .L_16)
.L_16:
        /*003c*/ 	.word	0x00000000
        /*0040*/ 	.short	0x0000
        /*0042*/ 	.short	0x0000
        /*0044*/ 	.byte	0x00, 0xf0, 0x21, 0x00


	//----- nvinfo : EIATTR_SPARSE_MMA_MASK
	.align		4
.L_17:
        /*0048*/ 	.byte	0x03, 0x50
        /*004a*/ 	.short	0x0000


	//----- nvinfo : EIATTR_MAXREG_COUNT
	.align		4
        /*004c*/ 	.byte	0x03, 0x1b
        /*004e*/ 	.short	0x00ff


	//----- nvinfo : EIATTR_COOP_GROUP_MASK_REGIDS
	.align		4
        /*0050*/ 	.byte	0x04, 0x29
        /*0052*/ 	.short	(.L_19 - .L_18)


	//   ....[0]....
.L_18:
        /*0054*/ 	.word	0xffffffff


	//----- nvinfo : EIATTR_COOP_GROUP_INSTR_OFFSETS
	.align		4
.L_19:
        /*0058*/ 	.byte	0x04, 0x28
        /*005a*/ 	.short	(.L_21 - .L_20)


	//   ....[0]....
.L_20:
        /*005c*/ 	.word	0x00000b00


	//----- nvinfo : EIATTR_EXIT_INSTR_OFFSETS
	.align		4
.L_21:
        /*0060*/ 	.byte	0x04, 0x1c
        /*0062*/ 	.short	(.L_23 - .L_22)


	//   ....[0]....
.L_22:
        /*0064*/ 	.word	0x00000040


	//   ....[1]....
        /*0068*/ 	.word	0x00001d60


	//   ....[2]....
        /*006c*/ 	.word	0x00001db0


	//----- nvinfo : EIATTR_MAX_THREADS
	.align		4
.L_23:
        /*0070*/ 	.byte	0x04, 0x05
        /*0072*/ 	.short	(.L_25 - .L_24)
.L_24:
        /*0074*/ 	.word	0x00000100
        /*0078*/ 	.word	0x00000001
        /*007c*/ 	.word	0x00000001


	//----- nvinfo : EIATTR_CBANK_PARAM_SIZE
	.align		4
.L_25:
        /*0080*/ 	.byte	0x03, 0x19
        /*0082*/ 	.short	0x001c


	//----- nvinfo : EIATTR_PARAM_CBANK
	.align		4
        /*0084*/ 	.byte	0x04, 0x0a
        /*0086*/ 	.short	(.L_27 - .L_26)
	.align		4
.L_26:
        /*0088*/ 	.word	index@(.nv.constant0.triton_mm)
        /*008c*/ 	.short	0x0210
        /*008e*/ 	.short	0x001c


	//----- nvinfo : EIATTR_SW_WAR
	.align		4
.L_27:
        /*0090*/ 	.byte	0x04, 0x36
        /*0092*/ 	.short	(.L_29 - .L_28)
.L_28:
        /*0094*/ 	.word	0x00000008
.L_29:


//--------------------- .nv.callgraph             --------------------------
	.section	.nv.callgraph,"",@"SHT_CUDA_CALLGRAPH"
	.align	4
	.sectionentsize	8
	.align		4
        /*0000*/ 	.word	0x00000000
	.align		4
        /*0004*/ 	.word	0xffffffff
	.align		4
        /*0008*/ 	.word	0x00000000
	.align		4
        /*000c*/ 	.word	0xfffffffe
	.align		4
        /*0010*/ 	.word	0x00000000
	.align		4
        /*0014*/ 	.word	0xfffffffd
	.align		4
        /*0018*/ 	.word	0x00000000
	.align		4
        /*001c*/ 	.word	0xfffffffc


//--------------------- .text.triton_mm           --------------------------
	.section	.text.triton_mm,"ax",@progbits
	.sectionflags	@"SHF_BARRIERS=1"
	.align	128
        .global         triton_mm
        .type           triton_mm,@function
        .size           triton_mm,(.L_x_2 - triton_mm)
        .other          triton_mm,@"STO_CUDA_ENTRY STV_DEFAULT"
triton_mm:
.text.triton_mm:
[----:B------:R-:W1:Y:S02]  /*0000*/  LDC R1, c[0x0][0x28] ;  /* 0x00000a00ff017b82 */ /* 0x000e640000000800 */
[----:B------:R-:W2:Y:S02]  /*0010*/  LDC R0, c[0x0][0x228] ;  /* 0x00008a00ff007b82 */ /* 0x000ea40000000800 */
[----:B--2---:R-:W-:-:S05]  /*0020*/  IMAD R2, R0, 0x3000, RZ ;  /* 0x0000300000027824 */ /* 0x004fca00078e02ff */
[----:B------:R-:W-:-:S13]  /*0030*/  ISETP.NE.AND P0, PT, R2, RZ, PT ;  /* 0x000000ff0200720c */ /* 0x000fda0003f05270 */
[----:B------:R-:W-:Y:S05]  /*0040*/  @!P0 EXIT ;  /* 0x000000000000894d */ /* 0x000fea0003800000 */
[----:B------:R-:W2:Y:S01]  /*0050*/  S2R R10, SR_CTAID.X ;  /* 0x00000000000a7919 */ /* 0x000ea20000002500 */
[----:B------:R-:W-:Y:S01]  /*0060*/  VIADD R2, R0, 0x3f ;  /* 0x0000003f00027836 */ /* 0x000fe20000000000 */
[----:B------:R-:W-:Y:S01]  /*0070*/  IABS R16, R0 ;  /* 0x0000000000107213 */ /* 0x000fe20000000000 */
[----:B------:R-:W3:Y:S01]  /*0080*/  S2UR UR4, SR_CgaCtaId ;  /* 0x00000000000479c3 */ /* 0x000ee20000008800 */
[----:B------:R-:W-:Y:S01]  /*0090*/  UMOV UR6, 0x400 ;  /* 0x0000040000067882 */ /* 0x000fe20000000000 */
[----:B------:R-:W-:Y:S01]  /*00a0*/  ULDC.64 UR20, c[0x0][0x208] ;  /* 0x0000820000147ab9 */ /* 0x000fe20000000a00 */
[----:B------:R-:W-:Y:S01]  /*00b0*/  SHF.R.S32.HI R3, RZ, 0x1f, R2 ;  /* 0x0000001fff037819 */ /* 0x000fe20000011402 */
[----:B------:R-:W-:Y:S01]  /*00c0*/  IMAD.MOV.U32 R59, RZ, RZ, 0x2 ;  /* 0x00000002ff3b7424 */ /* 0x000fe200078e00ff */
[----:B------:R-:W-:Y:S02]  /*00d0*/  CS2R R24, SRZ ;  /* 0x0000000000187805 */ /* 0x000fe4000001ff00 */
[----:B------:R-:W-:-:S02]  /*00e0*/  CS2R R26, SRZ ;  /* 0x00000000001a7805 */ /* 0x000fc4000001ff00 */
[----:B------:R-:W-:Y:S02]  /*00f0*/  LEA.HI R3, R3, R2, RZ, 0x6 ;  /* 0x0000000203037211 */ /* 0x000fe400078f30ff */
[----:B------:R-:W-:Y:S02]  /*0100*/  CS2R R28, SRZ ;  /* 0x00000000001c7805 */ /* 0x000fe4000001ff00 */
[----:B------:R-:W-:Y:S02]  /*0110*/  CS2R R30, SRZ ;  /* 0x00000000001e7805 */ /* 0x000fe4000001ff00 */
[----:B------:R-:W-:Y:S02]  /*0120*/  CS2R R32, SRZ ;  /* 0x0000000000207805 */ /* 0x000fe4000001ff00 */
[----:B------:R-:W-:Y:S02]  /*0130*/  CS2R R34, SRZ ;  /* 0x0000000000227805 */ /* 0x000fe4000001ff00 */
[----:B------:R-:W-:-:S02]  /*0140*/  CS2R R36, SRZ ;  /* 0x0000000000247805 */ /* 0x000fc4000001ff00 */
[----:B------:R-:W-:Y:S02]  /*0150*/  CS2R R38, SRZ ;  /* 0x0000000000267805 */ /* 0x000fe4000001ff00 */
[----:B------:R-:W-:Y:S02]  /*0160*/  CS2R R40, SRZ ;  /* 0x0000000000287805 */ /* 0x000fe4000001ff00 */
[----:B------:R-:W-:Y:S02]  /*0170*/  CS2R R42, SRZ ;  /* 0x00000000002a7805 */ /* 0x000fe4000001ff00 */
[----:B------:R-:W-:Y:S02]  /*0180*/  CS2R R44, SRZ ;  /* 0x00000000002c7805 */ /* 0x000fe4000001ff00 */
[----:B------:R-:W-:Y:S02]  /*0190*/  CS2R R46, SRZ ;  /* 0x00000000002e7805 */ /* 0x000fe4000001ff00 */
[----:B------:R-:W-:-:S02]  /*01a0*/  CS2R R48, SRZ ;  /* 0x0000000000307805 */ /* 0x000fc4000001ff00 */
[----:B------:R-:W-:Y:S02]  /*01b0*/  CS2R R50, SRZ ;  /* 0x0000000000327805 */ /* 0x000fe4000001ff00 */
[----:B------:R-:W-:Y:S02]  /*01c0*/  CS2R R52, SRZ ;  /* 0x0000000000347805 */ /* 0x000fe4000001ff00 */
[----:B------:R-:W-:Y:S01]  /*01d0*/  CS2R R54, SRZ ;  /* 0x0000000000367805 */ /* 0x000fe2000001ff00 */
[----:B---3--:R-:W-:-:S03]  /*01e0*/  UPRMT UR6, UR4, 0x654, UR6 ;  /* 0x0000065404067896 */ /* 0x008fc60008000006 */
[----:B------:R-:W-:Y:S01]  /*01f0*/  UMOV UR4, 0xffffffff ;  /* 0xffffffff00047882 */ /* 0x000fe20000000000 */
[----:B------:R-:W-:Y:S01]  /*0200*/  UIADD3 UR22, UR6, 0x4000, URZ ;  /* 0x0000400006167890 */ /* 0x000fe2000fffe03f */
[C---:B--2---:R-:W-:Y:S01]  /*0210*/  IMAD.HI R4, R10.reuse, 0x2aaaaaab, RZ ;  /* 0x2aaaaaab0a047827 */ /* 0x044fe200078e02ff */
[----:B------:R-:W-:Y:S02]  /*0220*/  IABS R8, R10 ;  /* 0x0000000a00087213 */ /* 0x000fe40000000000 */
[----:B------:R-:W-:Y:S02]  /*0230*/  ISETP.GE.AND P1, PT, R10, RZ, PT ;  /* 0x000000ff0a00720c */ /* 0x000fe40003f26270 */
[----:B------:R-:W-:-:S04]  /*0240*/  SHF.R.U32.HI R5, RZ, 0x1f, R4 ;  /* 0x0000001fff057819 */ /* 0x000fc80000011604 */
[----:B------:R-:W-:-:S05]  /*0250*/  LEA.HI.SX32 R5, R4, R5, 0x19 ;  /* 0x0000000504057211 */ /* 0x000fca00078fcaff */
[----:B------:R-:W-:-:S05]  /*0260*/  IMAD.SHL.U32 R4, R5, 0x8, RZ ;  /* 0x0000000805047824 */ /* 0x000fca00078e00ff */
[----:B------:R-:W-:-:S04]  /*0270*/  LEA.HI.SX32 R3, R3, -R4, 0x1a ;  /* 0x8000000403037211 */ /* 0x000fc800078fd2ff */
[----:B------:R-:W-:-:S04]  /*0280*/  VIMNMX R6, R3, 0x8, PT ;  /* 0x0000000803067848 */ /* 0x000fc80003fe0100 */
[-C--:B------:R-:W-:Y:S02]  /*0290*/  IABS R14, R6.reuse ;  /* 0x00000006000e7213 */ /* 0x080fe40000000000 */
[----:B------:R-:W-:Y:S02]  /*02a0*/  IABS R11, R6 ;  /* 0x00000006000b7213 */ /* 0x000fe40000000000 */
[----:B------:R-:W2:Y:S03]  /*02b0*/  I2F.RP R7, R14 ;  /* 0x0000000e00077306 */ /* 0x000ea60000209400 */
[----:B------:R-:W-:-:S05]  /*02c0*/  IMAD.MOV R11, RZ, RZ, -R11 ;  /* 0x000000ffff0b7224 */ /* 0x000fca00078e0a0b */
[----:B--2---:R-:W2:Y:S02]  /*02d0*/  MUFU.RCP R7, R7 ;  /* 0x0000000700077308 */ /* 0x004ea40000001000 */
[----:B--2---:R-:W-:-:S06]  /*02e0*/  VIADD R2, R7, 0xffffffe ;  /* 0x0ffffffe07027836 */ /* 0x004fcc0000000000 */
[----:B------:R2:W3:Y:S02]  /*02f0*/  F2I.FTZ.U32.TRUNC.NTZ R3, R2 ;  /* 0x0000000200037305 */ /* 0x0004e4000021f000 */
[----:B--2---:R-:W-:Y:S02]  /*0300*/  IMAD.MOV.U32 R2, RZ, RZ, RZ ;  /* 0x000000ffff027224 */ /* 0x004fe400078e00ff */
[----:B---3--:R-:W-:-:S04]  /*0310*/  IMAD.MOV R9, RZ, RZ, -R3 ;  /* 0x000000ffff097224 */ /* 0x008fc800078e0a03 */
[----:B------:R-:W-:-:S04]  /*0320*/  IMAD R9, R9, R14, RZ ;  /* 0x0000000e09097224 */ /* 0x000fc800078e02ff */
[----:B------:R-:W-:-:S04]  /*0330*/  IMAD.HI.U32 R3, R3, R9, R2 ;  /* 0x0000000903037227 */ /* 0x000fc800078e0002 */
[----:B------:R-:W-:Y:S02]  /*0340*/  IMAD R9, R5, -0x300, R10 ;  /* 0xfffffd0005097824 */ /* 0x000fe400078e020a */
[----:B------:R-:W-:-:S03]  /*0350*/  IMAD.HI.U32 R2, R3, R8, RZ ;  /* 0x0000000803027227 */ /* 0x000fc600078e00ff */
[----:B------:R-:W-:Y:S01]  /*0360*/  IABS R5, R9 ;  /* 0x0000000900057213 */ /* 0x000fe20000000000 */
[----:B------:R-:W-:Y:S02]  /*0370*/  IMAD R7, R2, R11, R8 ;  /* 0x0000000b02077224 */ /* 0x000fe400078e0208 */
[----:B------:R-:W2:Y:S01]  /*0380*/  I2F.RP R8, R16 ;  /* 0x0000001000087306 */ /* 0x000ea20000209400 */
[----:B------:R-:W3:Y:S01]  /*0390*/  S2R R2, SR_TID.X ;  /* 0x0000000000027919 */ /* 0x000ee20000002100 */
[----:B------:R-:W-:Y:S01]  /*03a0*/  IMAD.MOV.U32 R10, RZ, RZ, R5 ;  /* 0x000000ffff0a7224 */ /* 0x000fe200078e0005 */
[----:B------:R-:W-:-:S03]  /*03b0*/  ISETP.GT.U32.AND P0, PT, R14, R7, PT ;  /* 0x000000070e00720c */ /* 0x000fc60003f04070 */
[----:B------:R-:W-:-:S04]  /*03c0*/  IMAD.HI.U32 R3, R3, R10, RZ ;  /* 0x0000000a03037227 */ /* 0x000fc800078e00ff */
[----:B------:R-:W-:Y:S01]  /*03d0*/  IMAD R10, R3, R11, R10 ;  /* 0x0000000b030a7224 */ /* 0x000fe200078e020a */
[----:B--2---:R-:W2:Y:S05]  /*03e0*/  MUFU.RCP R8, R8 ;  /* 0x0000000800087308 */ /* 0x004eaa0000001000 */
[----:B------:R-:W-:Y:S01]  /*03f0*/  @!P0 IMAD.IADD R7, R7, 0x1, -R14 ;  /* 0x0000000107078824 */ /* 0x000fe200078e0a0e */
[----:B------:R-:W-:-:S04]  /*0400*/  ISETP.GT.U32.AND P2, PT, R14, R10, PT ;  /* 0x0000000a0e00720c */ /* 0x000fc80003f44070 */
[----:B------:R-:W-:Y:S01]  /*0410*/  ISETP.GT.U32.AND P0, PT, R14, R7, PT ;  /* 0x000000070e00720c */ /* 0x000fe20003f04070 */
[----:B--2---:R-:W-:Y:S01]  /*0420*/  VIADD R5, R8, 0xffffffe ;  /* 0x0ffffffe08057836 */ /* 0x004fe20000000000 */
[----:B------:R-:W-:-:S07]  /*0430*/  LOP3.LUT R8, RZ, R6, RZ, 0x33, !PT ;  /* 0x00000006ff087212 */ /* 0x000fce00078e33ff */
[----:B------:R-:W-:Y:S01]  /*0440*/  @!P2 IMAD.IADD R10, R10, 0x1, -R14 ;  /* 0x000000010a0aa824 */ /* 0x000fe200078e0a0e */
[----:B---3--:R-:W-:-:S03]  /*0450*/  SHF.R.U32.HI R12, RZ, 0x2, R2 ;  /* 0x00000002ff0c7819 */ /* 0x008fc60000011602 */
[----:B------:R-:W-:Y:S01]  /*0460*/  @!P0 IMAD.IADD R7, R7, 0x1, -R14 ;  /* 0x0000000107078824 */ /* 0x000fe200078e0a0e */
[----:B------:R-:W-:Y:S01]  /*0470*/  ISETP.NE.AND P0, PT, R6, RZ, PT ;  /* 0x000000ff0600720c */ /* 0x000fe20003f05270 */
[----:B------:R-:W2:Y:S01]  /*0480*/  F2I.FTZ.U32.TRUNC.NTZ R5, R5 ;  /* 0x0000000500057305 */ /* 0x000ea2000021f000 */
[----:B------:R-:W-:Y:S01]  /*0490*/  SGXT.U32 R12, R12, 0x6 ;  /* 0x000000060c0c781a */ /* 0x000fe20000000000 */
[----:B------:R-:W-:Y:S01]  /*04a0*/  @!P1 IMAD.MOV R7, RZ, RZ, -R7 ;  /* 0x000000ffff079224 */ /* 0x000fe200078e0a07 */
[----:B------:R-:W-:Y:S01]  /*04b0*/  ISETP.GE.U32.AND P1, PT, R10, R14, PT ;  /* 0x0000000e0a00720c */ /* 0x000fe20003f26070 */
[----:B------:R-:W-:Y:S01]  /*04c0*/  @!P2 VIADD R3, R3, 0x1 ;  /* 0x000000010303a836 */ /* 0x000fe20000000000 */
[----:B------:R-:W-:Y:S02]  /*04d0*/  LOP3.LUT R6, R9, R6, RZ, 0x3c, !PT ;  /* 0x0000000609067212 */ /* 0x000fe400078e3cff */
[----:B------:R-:W-:Y:S02]  /*04e0*/  SEL R7, R8, R7, !P0 ;  /* 0x0000000708077207 */ /* 0x000fe40004000000 */
[----:B------:R-:W-:-:S02]  /*04f0*/  ISETP.GE.AND P3, PT, R6, RZ, PT ;  /* 0x000000ff0600720c */ /* 0x000fc40003f66270 */
[----:B------:R-:W-:Y:S01]  /*0500*/  LOP3.LUT R6, R12, 0x40, RZ, 0xfc, !PT ;  /* 0x000000400c067812 */ /* 0x000fe200078efcff */
[----:B------:R-:W-:Y:S01]  /*0510*/  IMAD.IADD R7, R4, 0x1, R7 ;  /* 0x0000000104077824 */ /* 0x000fe200078e0207 */
[--C-:B------:R-:W-:Y:S01]  /*0520*/  SHF.R.U32.HI R21, RZ, 0x4, R2.reuse ;  /* 0x00000004ff157819 */ /* 0x100fe20000011602 */
[----:B------:R-:W-:Y:S01]  /*0530*/  IMAD.MOV.U32 R4, RZ, RZ, RZ ;  /* 0x000000ffff047224 */ /* 0x000fe200078e00ff */
[----:B------:R-:W-:Y:S01]  /*0540*/  SHF.R.U32.HI R22, RZ, 0x5, R2 ;  /* 0x00000005ff167819 */ /* 0x000fe20000011602 */
[----:B------:R-:W-:Y:S01]  /*0550*/  IMAD.SHL.U32 R7, R7, 0x40, RZ ;  /* 0x0000004007077824 */ /* 0x000fe200078e00ff */
[----:B------:R-:W-:Y:S01]  /*0560*/  SGXT.U32 R21, R21, 0x1 ;  /* 0x000000011515781a */ /* 0x000fe20000000000 */
[----:B--2---:R-:W-:Y:S02]  /*0570*/  IMAD.MOV R11, RZ, RZ, -R5 ;  /* 0x000000ffff0b7224 */ /* 0x004fe400078e0a05 */
[----:B------:R-:W-:Y:S01]  /*0580*/  @P1 VIADD R3, R3, 0x1 ;  /* 0x0000000103031836 */ /* 0x000fe20000000000 */
[----:B------:R-:W-:Y:S01]  /*0590*/  LOP3.LUT R13, R7, R12, RZ, 0xfc, !PT ;  /* 0x0000000c070d7212 */ /* 0x000fe200078efcff */
[----:B------:R-:W-:-:S02]  /*05a0*/  IMAD R11, R11, R16, RZ ;  /* 0x000000100b0b7224 */ /* 0x000fc400078e02ff */
[----:B------:R-:W-:Y:S01]  /*05b0*/  @!P3 IMAD.MOV R3, RZ, RZ, -R3 ;  /* 0x000000ffff03b224 */ /* 0x000fe200078e0a03 */
[----:B------:R-:W-:Y:S01]  /*05c0*/  IABS R10, R13 ;  /* 0x0000000d000a7213 */ /* 0x000fe20000000000 */
[----:B------:R-:W-:Y:S01]  /*05d0*/  IMAD.HI.U32 R4, R5, R11, R4 ;  /* 0x0000000b05047227 */ /* 0x000fe200078e0004 */
[----:B------:R-:W-:Y:S02]  /*05e0*/  ISETP.GE.AND P2, PT, R13, RZ, PT ;  /* 0x000000ff0d00720c */ /* 0x000fe40003f46270 */
[----:B------:R-:W-:Y:S01]  /*05f0*/  SEL R3, R8, R3, !P0 ;  /* 0x0000000308037207 */ /* 0x000fe20004000000 */
[----:B------:R-:W-:Y:S01]  /*0600*/  IMAD.MOV.U32 R5, RZ, RZ, R10 ;  /* 0x000000ffff057224 */ /* 0x000fe200078e000a */
[----:B------:R-:W-:Y:S01]  /*0610*/  ISETP.NE.AND P0, PT, R0, RZ, PT ;  /* 0x000000ff0000720c */ /* 0x000fe20003f05270 */
[----:B------:R-:W2:Y:S02]  /*0620*/  LDC.64 R10, c[0x0][0x210] ;  /* 0x00008400ff0a7b82 */ /* 0x000ea40000000a00 */
[----:B------:R-:W-:-:S04]  /*0630*/  IMAD.HI.U32 R4, R4, R5, RZ ;  /* 0x0000000504047227 */ /* 0x000fc800078e00ff */
[----:B------:R-:W-:Y:S02]  /*0640*/  IMAD.MOV R4, RZ, RZ, -R4 ;  /* 0x000000ffff047224 */ /* 0x000fe400078e0a04 */
[----:B------:R-:W-:Y:S02]  /*0650*/  IMAD.SHL.U32 R3, R3, 0x80, RZ ;  /* 0x0000008003037824 */ /* 0x000fe400078e00ff */
[----:B------:R-:W-:-:S03]  /*0660*/  IMAD R5, R16, R4, R5 ;  /* 0x0000000410057224 */ /* 0x000fc600078e0205 */
[----:B------:R-:W-:Y:S02]  /*0670*/  LOP3.LUT R18, R3, R12, RZ, 0xfc, !PT ;  /* 0x0000000c03127212 */ /* 0x000fe400078efcff */
[----:B------:R-:W-:Y:S02]  /*0680*/  ISETP.GT.U32.AND P1, PT, R16, R5, PT ;  /* 0x000000051000720c */ /* 0x000fe40003f24070 */
[----:B------:R-:W-:Y:S01]  /*0690*/  LOP3.LUT R20, R3, 0x40, R12, 0xfe, !PT ;  /* 0x0000004003147812 */ /* 0x000fe200078efe0c */
[----:B------:R-:W-:-:S04]  /*06a0*/  IMAD.HI R4, R18, 0x2aaaaaab, RZ ;  /* 0x2aaaaaab12047827 */ /* 0x000fc800078e02ff */
[----:B------:R-:W-:Y:S01]  /*06b0*/  IMAD.HI R15, R20, 0x2aaaaaab, RZ ;  /* 0x2aaaaaab140f7827 */ /* 0x000fe200078e02ff */
[----:B------:R-:W-:-:S04]  /*06c0*/  SHF.R.U32.HI R9, RZ, 0x1f, R4 ;  /* 0x0000001fff097819 */ /* 0x000fc80000011604 */
[----:B------:R-:W-:Y:S01]  /*06d0*/  LEA.HI R13, R4, R9, RZ, 0x15 ;  /* 0x00000009040d7211 */ /* 0x000fe200078fa8ff */
[----:B------:R-:W-:Y:S01]  /*06e0*/  @!P1 IMAD.IADD R5, R5, 0x1, -R16 ;  /* 0x0000000105059824 */ /* 0x000fe200078e0a10 */
[----:B------:R-:W3:Y:S01]  /*06f0*/  LDC.64 R8, c[0x0][0x218] ;  /* 0x00008600ff087b82 */ /* 0x000ee20000000a00 */
[----:B------:R-:W-:-:S03]  /*0700*/  IMAD.SHL.U32 R4, R2, 0x8, RZ ;  /* 0x0000000802047824 */ /* 0x000fc600078e00ff */
[----:B------:R-:W-:Y:S02]  /*0710*/  ISETP.GT.U32.AND P1, PT, R16, R5, PT ;  /* 0x000000051000720c */ /* 0x000fe40003f24070 */
[----:B------:R-:W-:-:S05]  /*0720*/  LOP3.LUT R17, R4, 0x18, R2, 0x48, !PT ;  /* 0x0000001804117812 */ /* 0x000fca00078e4802 */
[----:B------:R-:W-:-:S06]  /*0730*/  IMAD R6, R6, 0x20, R17 ;  /* 0x0000002006067824 */ /* 0x000fcc00078e0211 */
[----:B------:R-:W-:Y:S01]  /*0740*/  @!P1 IMAD.IADD R5, R5, 0x1, -R16 ;  /* 0x0000000105059824 */ /* 0x000fe200078e0a10 */
[----:B------:R-:W-:-:S03]  /*0750*/  SHF.R.U32.HI R16, RZ, 0x1f, R15 ;  /* 0x0000001fff107819 */ /* 0x000fc6000001160f */
[----:B------:R-:W-:Y:S01]  /*0760*/  IMAD.MOV.U32 R14, RZ, RZ, R5 ;  /* 0x000000ffff0e7224 */ /* 0x000fe200078e0005 */
[----:B------:R-:W-:Y:S01]  /*0770*/  LEA.HI R15, R15, R16, RZ, 0x15 ;  /* 0x000000100f0f7211 */ /* 0x000fe200078fa8ff */
[----:B------:R-:W-:Y:S01]  /*0780*/  IMAD R16, R13, -0x3000, R18 ;  /* 0xffffd0000d107824 */ /* 0x000fe200078e0212 */
[----:B------:R-:W-:Y:S01]  /*0790*/  LOP3.LUT R13, R4, 0x18, RZ, 0xc0, !PT ;  /* 0x00000018040d7812 */ /* 0x000fe200078ec0ff */
[----:B------:R-:W-:Y:S01]  /*07a0*/  @!P2 IMAD.MOV R14, RZ, RZ, -R14 ;  /* 0x000000ffff0ea224 */ /* 0x000fe200078e0a0e */
[----:B------:R-:W-:Y:S01]  /*07b0*/  @!P0 LOP3.LUT R14, RZ, R0, RZ, 0x33, !PT ;  /* 0x00000000ff0e8212 */ /* 0x000fe200078e33ff */
[----:B------:R-:W-:Y:S01]  /*07c0*/  IMAD R5, R12, 0x20, R17 ;  /* 0x000000200c057824 */ /* 0x000fe200078e0211 */
[----:B------:R-:W-:Y:S01]  /*07d0*/  SHF.R.U32.HI R12, RZ, 0x4, R2 ;  /* 0x00000004ff0c7819 */ /* 0x000fe20000011602 */
[----:B------:R-:W-:Y:S01]  /*07e0*/  IMAD R18, R15, -0x3000, R20 ;  /* 0xffffd0000f127824 */ /* 0x000fe200078e0214 */
[----:B------:R-:W-:Y:S01]  /*07f0*/  LOP3.LUT R20, R22, 0x7fffffc, RZ, 0xc0, !PT ;  /* 0x07fffffc16147812 */ /* 0x000fe200078ec0ff */
[--C-:B------:R-:W-:Y:S01]  /*0800*/  IMAD R15, R14, 0xc00, R13.reuse ;  /* 0x00000c000e0f7824 */ /* 0x100fe200078e020d */
[----:B------:R-:W-:Y:S01]  /*0810*/  SGXT.U32 R12, R12, 0x4 ;  /* 0x000000040c0c781a */ /* 0x000fe20000000000 */
[----:B------:R-:W-:-:S02]  /*0820*/  IMAD R17, R16, 0xc00, R13 ;  /* 0x00000c0010117824 */ /* 0x000fc400078e020d */
[----:B------:R-:W-:Y:S01]  /*0830*/  IMAD R19, R18, 0xc00, R13 ;  /* 0x00000c0012137824 */ /* 0x000fe200078e020d */
[----:B------:R-:W-:Y:S01]  /*0840*/  LOP3.LUT R7, R7, R12, RZ, 0xfc, !PT ;  /* 0x0000000c07077212 */ /* 0x000fe200078efcff */
[----:B--2---:R-:W-:-:S04]  /*0850*/  IMAD.WIDE R10, R15, 0x2, R10 ;  /* 0x000000020f0a7825 */ /* 0x004fc800078e020a */
[--C-:B---3--:R-:W-:Y:S01]  /*0860*/  IMAD.WIDE R12, R17, 0x2, R8.reuse ;  /* 0x00000002110c7825 */ /* 0x108fe200078e0208 */
[----:B------:R-:W-:Y:S02]  /*0870*/  LEA R17, R6, UR6, 0x1 ;  /* 0x0000000606117c11 */ /* 0x000fe4000f8e08ff */
[----:B------:R-:W-:Y:S01]  /*0880*/  IADD3 R57, P0, R10, 0xc0, RZ ;  /* 0x000000c00a397810 */ /* 0x000fe20007f1e0ff */
[----:B------:R-:W-:Y:S01]  /*0890*/  IMAD.WIDE R14, R19, 0x2, R8 ;  /* 0x00000002130e7825 */ /* 0x000fe200078e0208 */
[----:B------:R-:W-:Y:S02]  /*08a0*/  LEA R8, R5, UR6, 0x1 ;  /* 0x0000000605087c11 */ /* 0x000fe4000f8e08ff */
[----:B------:R-:W-:Y:S01]  /*08b0*/  IADD3 R23, P1, R12, 0xc0, RZ ;  /* 0x000000c00c177810 */ /* 0x000fe20007f3e0ff */
[----:B------:R-:W-:Y:S01]  /*08c0*/  IMAD.X R60, RZ, RZ, R11, P0 ;  /* 0x000000ffff3c7224 */ /* 0x000fe200000e060b */
[----:B------:R-:W-:Y:S01]  /*08d0*/  IADD3 R56, P0, R14, 0xc0, RZ ;  /* 0x000000c00e387810 */ /* 0x000fe20007f1e0ff */
[----:B------:R-:W-:Y:S01]  /*08e0*/  @!PT LDS RZ, [RZ] ;  /* 0x00000000fffff984 */ /* 0x000fe20000000800 */
[----:B------:R-:W-:Y:S01]  /*08f0*/  @!PT LDS RZ, [RZ] ;  /* 0x00000000fffff984 */ /* 0x000fe20000000800 */
[----:B------:R-:W-:Y:S01]  /*0900*/  @!PT LDS RZ, [RZ] ;  /* 0x00000000fffff984 */ /* 0x000fe20000000800 */
[----:B------:R-:W-:Y:S01]  /*0910*/  LDGSTS.E.BYPASS.128 [R8], desc[UR20][R10.64] ;  /* 0x000000000a087fae */ /* 0x000fe2000b901c54 */
[----:B------:R-:W-:-:S02]  /*0920*/  IMAD.MOV.U32 R9, RZ, RZ, -0x20 ;  /* 0xffffffe0ff097424 */ /* 0x000fc400078e00ff */
[----:B------:R-:W-:Y:S01]  /*0930*/  IMAD.X R58, RZ, RZ, R13, P1 ;  /* 0x000000ffff3a7224 */ /* 0x000fe200008e060d */
[----:B------:R-:W0:Y:S01]  /*0940*/  LDGDEPBAR ;  /* 0x00000000000079af */ /* 0x000e220000000000 */
[----:B------:R-:W-:-:S03]  /*0950*/  IMAD.X R61, RZ, RZ, R15, P0 ;  /* 0x000000ffff3d7224 */ /* 0x000fc600000e060f */
[----:B------:R-:W-:Y:S04]  /*0960*/  LDGSTS.E.BYPASS.128 [R8+0x4000], desc[UR20][R12.64] ;  /* 0x040000000c087fae */ /* 0x000fe8000b901c54 */
[----:B------:R-:W-:Y:S04]  /*0970*/  LDGSTS.E.BYPASS.128 [R17+0x4000], desc[UR20][R14.64] ;  /* 0x040000000e117fae */ /* 0x000fe8000b901c54 */
[----:B------:R-:W0:Y:S01]  /*0980*/  LDGDEPBAR ;  /* 0x00000000000079af */ /* 0x000e220000000000 */
[----:B------:R-:W-:Y:S06]  /*0990*/  BAR.SYNC.DEFER_BLOCKING 0x0 ;  /* 0x0000000000007b1d */ /* 0x000fec0000010000 */
[----:B------:R-:W-:Y:S01]  /*09a0*/  @!PT LDS RZ, [RZ] ;  /* 0x00000000fffff984 */ /* 0x000fe20000000800 */
[----:B------:R-:W-:Y:S01]  /*09b0*/  @!PT LDS RZ, [RZ] ;  /* 0x00000000fffff984 */ /* 0x000fe20000000800 */
[----:B------:R-:W-:Y:S01]  /*09c0*/  @!PT LDS RZ, [RZ] ;  /* 0x00000000fffff984 */ /* 0x000fe20000000800 */
[----:B------:R-:W-:Y:S04]  /*09d0*/  LDGSTS.E.BYPASS.128 [R8+0x1000], desc[UR20][R10.64+0x40] ;  /* 0x010000400a087fae */ /* 0x000fe8000b901c54 */
[----:B------:R-:W0:Y:S04]  /*09e0*/  LDGDEPBAR ;  /* 0x00000000000079af */ /* 0x000e280000000000 */
[----:B------:R-:W-:Y:S04]  /*09f0*/  LDGSTS.E.BYPASS.128 [R8+0x6000], desc[UR20][R12.64+0x40] ;  /* 0x060000400c087fae */ /* 0x000fe8000b901c54 */
[----:B------:R-:W-:Y:S04]  /*0a00*/  LDGSTS.E.BYPASS.128 [R17+0x6000], desc[UR20][R14.64+0x40] ;  /* 0x060000400e117fae */ /* 0x000fe8000b901c54 */
[----:B------:R-:W0:Y:S01]  /*0a10*/  LDGDEPBAR ;  /* 0x00000000000079af */ /* 0x000e220000000000 */
[----:B------:R-:W-:Y:S06]  /*0a20*/  BAR.SYNC.DEFER_BLOCKING 0x0 ;  /* 0x0000000000007b1d */ /* 0x000fec0000010000 */
[----:B------:R-:W-:Y:S01]  /*0a30*/  @!PT LDS RZ, [RZ] ;  /* 0x00000000fffff984 */ /* 0x000fe20000000800 */
[----:B------:R-:W-:Y:S01]  /*0a40*/  @!PT LDS RZ, [RZ] ;  /* 0x00000000fffff984 */ /* 0x000fe20000000800 */
[----:B------:R-:W-:Y:S01]  /*0a50*/  @!PT LDS RZ, [RZ] ;  /* 0x00000000fffff984 */ /* 0x000fe20000000800 */
[----:B------:R2:W-:Y:S04]  /*0a60*/  LDGSTS.E.BYPASS.128 [R8+0x2000], desc[UR20][R10.64+0x80] ;  /* 0x020000800a087fae */ /* 0x0005e8000b901c54 */
[----:B------:R-:W0:Y:S04]  /*0a70*/  LDGDEPBAR ;  /* 0x00000000000079af */ /* 0x000e280000000000 */
[----:B------:R3:W-:Y:S04]  /*0a80*/  LDGSTS.E.BYPASS.128 [R8+0x8000], desc[UR20][R12.64+0x80] ;  /* 0x080000800c087fae */ /* 0x0007e8000b901c54 */
[----:B------:R4:W-:Y:S01]  /*0a90*/  LDGSTS.E.BYPASS.128 [R17+0x8000], desc[UR20][R14.64+0x80] ;  /* 0x080000800e117fae */ /* 0x0009e2000b901c54 */
[----:B--2---:R-:W-:-:S03]  /*0aa0*/  IMAD.SHL.U32 R10, R2, 0x2, RZ ;  /* 0x00000002020a7824 */ /* 0x004fc600078e00ff */
[----:B------:R-:W0:Y:S02]  /*0ab0*/  LDGDEPBAR ;  /* 0x00000000000079af */ /* 0x000e240000000000 */
[----:B---3--:R-:W-:-:S04]  /*0ac0*/  LOP3.LUT R12, R10, 0x100, RZ, 0xc0, !PT ;  /* 0x000001000a0c7812 */ /* 0x008fc800078ec0ff */
[C---:B------:R-:W-:Y:S02]  /*0ad0*/  LOP3.LUT R10, R12.reuse, 0x2000000, RZ, 0xfc, !PT ;  /* 0x020000000c0a7812 */ /* 0x040fe400078efcff */
[----:B----4-:R-:W-:-:S07]  /*0ae0*/  LOP3.LUT R12, R12, 0x2000002, RZ, 0xfc, !PT ;  /* 0x020000020c0c7812 */ /* 0x010fce00078efcff */
.L_x_0:
[----:B------:R-:W-:Y:S01]  /*0af0*/  UIADD3 UR4, UR4, 0x1, URZ ;  /* 0x0000000104047890 */ /* 0x000fe2000fffe03f */
[----:B------:R-:W2:Y:S01]  /*0b00*/  SHFL.IDX PT, R11, R20, RZ, 0x1f ;  /* 0x00001fff140b7589 */ /* 0x000ea200000e0000 */
[----:B------:R-:W-:Y:S01]  /*0b10*/  IMAD.MOV.U32 R13, RZ, RZ, R10 ;  /* 0x000000ffff0d7224 */ /* 0x000fe200078e000a */
[----:B------:R-:W-:Y:S01]  /*0b20*/  UMOV UR5, URZ ;  /* 0x0000003f00057c82 */ /* 0x000fe20008000000 */
[----:B------:R-:W-:Y:S01]  /*0b30*/  UISETP.GE.AND UP0, UPT, UR4, 0x4, UPT ;  /* 0x000000040400788c */ /* 0x000fe2000bf06270 */
[----:B------:R-:W-:-:S04]  /*0b40*/  DEPBAR.LE SB0, 0x4 ;  /* 0x000081000000791a */ /* 0x000fc80000000000 */
[----:B------:R-:W-:Y:S01]  /*0b50*/  USEL UR16, UR4, URZ, !UP0 ;  /* 0x0000003f04107287 */ /* 0x000fe2000c000000 */
[----:B------:R-:W-:Y:S01]  /*0b60*/  BAR.SYNC.DEFER_BLOCKING 0x0 ;  /* 0x0000000000007b1d */ /* 0x000fe20000010000 */
[----:B------:R-:W-:Y:S02]  /*0b70*/  VIADD R59, R59, 0x1 ;  /* 0x000000013b3b7836 */ /* 0x000fe40000000000 */
[----:B------:R-:W-:Y:S01]  /*0b80*/  ULEA UR4, UR16, UR22, 0xd ;  /* 0x0000001610047291 */ /* 0x000fe2000f8e683f */
[----:B------:R-:W-:Y:S02]  /*0b90*/  IMAD.MOV.U32 R16, RZ, RZ, R23 ;  /* 0x000000ffff107224 */ /* 0x000fe400078e0017 */
[----:B------:R-:W-:Y:S01]  /*0ba0*/  ISETP.GE.AND P1, PT, R59, 0x4, PT ;  /* 0x000000043b00780c */ /* 0x000fe20003f26270 */
[----:B------:R-:W-:-:S03]  /*0bb0*/  USHF.R.U32.HI UR4, URZ, 0x4, UR4 ;  /* 0x000000043f047899 */ /* 0x000fc60008011604 */
[----:B------:R-:W-:Y:S01]  /*0bc0*/  SEL R59, R59, RZ, !P1 ;  /* 0x000000ff3b3b7207 */ /* 0x000fe20004800000 */
[----:B------:R-:W-:-:S03]  /*0bd0*/  ULOP3.LUT UR4, UR4, 0x3fff, URZ, 0xc0, !UPT ;  /* 0x00003fff04047892 */ /* 0x000fc6000f8ec03f */
[C---:B------:R-:W-:Y:S01]  /*0be0*/  LEA R18, R59.reuse, UR22, 0xd ;  /* 0x000000163b127c11 */ /* 0x040fe2000f8e68ff */
[----:B------:R-:W-:Y:S01]  /*0bf0*/  IMAD R17, R59, 0x1000, R8 ;  /* 0x000010003b117824 */ /* 0x000fe200078e0208 */
[----:B--2---:R-:W-:Y:S01]  /*0c00*/  R2UR UR8, R11 ;  /* 0x000000000b0872ca */ /* 0x004fe200000e0000 */
[----:B------:R-:W-:Y:S01]  /*0c10*/  IMAD.MOV.U32 R11, RZ, RZ, -0x7fffffe0 ;  /* 0x80000020ff0b7424 */ /* 0x000fe200078e00ff */
[----:B------:R-:W-:Y:S01]  /*0c20*/  UMOV UR7, UR4 ;  /* 0x0000000400077c82 */ /* 0x000fe20008000000 */
[--C-:B------:R-:W-:Y:S01]  /*0c30*/  IMAD R19, R5, 0x2, R18.reuse ;  /* 0x0000000205137824 */ /* 0x100fe200078e0212 */
[----:B------:R-:W-:Y:S01]  /*0c40*/  IADD3 R14, P0, R13, UR7, RZ ;  /* 0x000000070d0e7c10 */ /* 0x000fe2000ff1e0ff */
[----:B------:R-:W-:Y:S01]  /*0c50*/  IMAD.MOV.U32 R13, RZ, RZ, R11 ;  /* 0x000000ffff0d7224 */ /* 0x000fe200078e000b */
[----:B------:R-:W-:Y:S01]  /*0c60*/  UMOV UR7, UR5 ;  /* 0x0000000500077c82 */ /* 0x000fe20008000000 */
[----:B------:R-:W-:Y:S01]  /*0c70*/  IMAD R23, R6, 0x2, R18 ;  /* 0x0000000206177824 */ /* 0x000fe200078e0212 */
[----:B------:R-:W-:Y:S01]  /*0c80*/  R2UR UR10, R14 ;  /* 0x000000000e0a72ca */ /* 0x000fe200000e0000 */
[----:B------:R-:W-:Y:S01]  /*0c90*/  WARPGROUP.ARRIVE ;  /* 0x00000000000079c5 */ /* 0x000fe20000000000 */
[----:B------:R-:W-:Y:S01]  /*0ca0*/  IADD3.X R15, R13, UR7, RZ, P0, !PT ;  /* 0x000000070d0f7c10 */ /* 0x000fe200087fe4ff */
[----:B------:R-:W-:Y:S01]  /*0cb0*/  ULEA UR7, UR16, UR6, 0xc ;  /* 0x0000000610077291 */ /* 0x000fe2000f8e603f */
[----:B------:R-:W-:Y:S01]  /*0cc0*/  IMAD.MOV.U32 R13, RZ, RZ, -0x7fffffe0 ;  /* 0x80000020ff0d7424 */ /* 0x000fe200078e00ff */
[----:B------:R-:W-:Y:S01]  /*0cd0*/  USHF.L.U32 UR8, UR8, 0x6, URZ ;  /* 0x0000000608087899 */ /* 0x000fe2000800063f */
[----:B------:R-:W-:Y:S01]  /*0ce0*/  R2UR UR11, R15 ;  /* 0x000000000f0b72ca */ /* 0x000fe200000e0000 */
[----:B------:R-:W-:Y:S01]  /*0cf0*/  USHF.R.U32.HI UR9, URZ, 0x4, UR7 ;  /* 0x000000043f097899 */ /* 0x000fe20008011607 */
[----:B------:R-:W-:Y:S01]  /*0d00*/  IMAD.MOV.U32 R14, RZ, RZ, R12 ;  /* 0x000000ffff0e7224 */ /* 0x000fe200078e000c */
[----:B------:R-:W-:Y:S01]  /*0d10*/  ULOP3.LUT UR7, UR8, 0xc0, URZ, 0xc0, !UPT ;  /* 0x000000c008077892 */ /* 0x000fe2000f8ec03f */
[----:B------:R-:W-:Y:S01]  /*0d20*/  IMAD.MOV.U32 R15, RZ, RZ, R13 ;  /* 0x000000ffff0f7224 */ /* 0x000fe200078e000d */
[----:B------:R-:W-:Y:S01]  /*0d30*/  ULOP3.LUT UR9, UR9, 0x3fff, URZ, 0xc0, !UPT ;  /* 0x00003fff09097892 */ /* 0x000fe2000f8ec03f */
[----:B------:R-:W-:Y:S01]  /*0d40*/  IMAD.MOV.U32 R18, RZ, RZ, R56 ;  /* 0x000000ffff127224 */ /* 0x000fe200078e0038 */
[----:B------:R-:W-:Y:S01]  /*0d50*/  UIADD3 UR16, UR16, 0x1, URZ ;  /* 0x0000000110107890 */ /* 0x000fe2000fffe03f */
[----:B------:R-:W-:Y:S01]  /*0d60*/  VIADD R56, R9, 0x40 ;  /* 0x0000004009387836 */ /* 0x000fe20000000000 */
[----:B------:R-:W-:-:S04]  /*0d70*/  UIADD3 UR12, UP0, UR7, UR9, URZ ;  /* 0x00000009070c7290 */ /* 0x000fc8000ff1e03f */
[----:B------:R-:W-:Y:S02]  /*0d80*/  UIADD3.X UR13, URZ, URZ, URZ, UP0, !UPT ;  /* 0x0000003f3f0d7290 */ /* 0x000fe400087fe43f */
[----:B------:R-:W-:Y:S02]  /*0d90*/  ULOP3.LUT UR8, UR12, 0x1000000, URZ, 0xfc, !UPT ;  /* 0x010000000c087892 */ /* 0x000fe4000f8efc3f */
[----:B------:R-:W-:Y:S02]  /*0da0*/  ULOP3.LUT UR9, UR13, 0x80000020, URZ, 0xfc, !UPT ;  /* 0x800000200d097892 */ /* 0x000fe4000f8efc3f */
[----:B------:R-:W-:-:S07]  /*0db0*/  UISETP.GE.AND UP0, UPT, UR16, 0x4, UPT ;  /* 0x000000041000788c */ /* 0x000fce000bf06270 */
[----:B------:R-:W-:Y:S01]  /*0dc0*/  HGMMA.64x64x16.F32.BF16 R24, gdesc[UR8], R24 ;  /* 0x00e00000081879f0 */ /* 0x000fe20008701818 */
[----:B------:R-:W-:Y:S01]  /*0dd0*/  UMOV UR8, UR4 ;  /* 0x0000000400087c82 */ /* 0x000fe20008000000 */
[----:B------:R-:W-:Y:S01]  /*0de0*/  UMOV UR9, 0x80000020 ;  /* 0x8000002000097882 */ /* 0x000fe20000000000 */
[----:B------:R-:W-:Y:S01]  /*0df0*/  IADD3 R14, P0, R14, UR8, RZ ;  /* 0x000000080e0e7c10 */ /* 0x000fe2000ff1e0ff */
[----:B------:R-:W-:Y:S01]  /*0e00*/  UMOV UR8, 0x1000002 ;  /* 0x0100000200087882 */ /* 0x000fe20000000000 */
[----:B------:R-:W-:Y:S02]  /*0e10*/  USEL UR10, UR16, URZ, !UP0 ;  /* 0x0000003f100a7287 */ /* 0x000fe4000c000000 */
[----:B------:R-:W-:Y:S01]  /*0e20*/  IADD3.X R15, R15, UR5, RZ, P0, !PT ;  /* 0x000000050f0f7c10 */ /* 0x000fe200087fe4ff */
[----:B------:R-:W-:Y:S01]  /*0e30*/  UIADD3.64 UR12, UR12, UR8, URZ ;  /* 0x000000080c0c7297 */ /* 0x000fe2000fffe03f */
[----:B------:R-:W-:Y:S01]  /*0e40*/  R2UR UR14, R14 ;  /* 0x000000000e0e72ca */ /* 0x000fe200000e0000 */
[----:B------:R-:W-:Y:S01]  /*0e50*/  ULEA UR4, UR10, UR22, 0xd ;  /* 0x000000160a047291 */ /* 0x000fe2000f8e683f */
[----:B------:R-:W-:Y:S01]  /*0e60*/  R2UR UR15, R15 ;  /* 0x000000000f0f72ca */ /* 0x000fe200000e0000 */
[----:B------:R-:W-:Y:S01]  /*0e70*/  IMAD.MOV.U32 R14, RZ, RZ, R10 ;  /* 0x000000ffff0e7224 */ /* 0x000fe200078e000a */
[----:B------:R-:W-:Y:S01]  /*0e80*/  UMOV UR5, URZ ;  /* 0x0000003f00057c82 */ /* 0x000fe20008000000 */
[----:B------:R-:W-:Y:S01]  /*0e90*/  USHF.R.U32.HI UR4, URZ, 0x4, UR4 ;  /* 0x000000043f047899 */ /* 0x000fe20008011604 */
[----:B------:R-:W-:-:S03]  /*0ea0*/  IMAD.MOV.U32 R15, RZ, RZ, R11 ;  /* 0x000000ffff0f7224 */ /* 0x000fc600078e000b */
[----:B------:R-:W-:-:S07]  /*0eb0*/  ULOP3.LUT UR4, UR4, 0x3fff, URZ, 0xc0, !UPT ;  /* 0x00003fff04047892 */ /* 0x000fce000f8ec03f */
[----:B------:R-:W-:Y:S02]  /*0ec0*/  UMOV UR11, UR4 ;  /* 0x00000004000b7c82 */ /* 0x000fe40008000000 */
[----:B------:R-:W-:Y:S01]  /*0ed0*/  IADD3 R14, P0, R14, UR11, RZ ;  /* 0x0000000b0e0e7c10 */ /* 0x000fe2000ff1e0ff */
[----:B------:R-:W-:-:S03]  /*0ee0*/  UMOV UR11, UR5 ;  /* 0x00000005000b7c82 */ /* 0x000fc60008000000 */
[----:B------:R-:W-:Y:S01]  /*0ef0*/  IADD3.X R15, R15, UR11, RZ, P0, !PT ;  /* 0x0000000b0f0f7c10 */ /* 0x000fe200087fe4ff */
[----:B------:R-:W-:Y:S01]  /*0f00*/  UMOV UR11, UR4 ;  /* 0x00000004000b7c82 */ /* 0x000fe20008000000 */
[----:B------:R-:W-:Y:S02]  /*0f10*/  ULEA UR4, UR10, UR6, 0xc ;  /* 0x000000060a047291 */ /* 0x000fe4000f8e603f */
[----:B------:R-:W-:Y:S02]  /*0f20*/  UIADD3 UR10, UR10, 0x1, URZ ;  /* 0x000000010a0a7890 */ /* 0x000fe4000fffe03f */
[----:B------:R-:W-:-:S04]  /*0f30*/  USHF.R.U32.HI UR4, URZ, 0x4, UR4 ;  /* 0x000000043f047899 */ /* 0x000fc80008011604 */
[----:B------:R-:W-:-:S04]  /*0f40*/  ULOP3.LUT UR4, UR4, 0x3fff, URZ, 0xc0, !UPT ;  /* 0x00003fff04047892 */ /* 0x000fc8000f8ec03f */
[----:B------:R-:W-:-:S04]  /*0f50*/  UIADD3 UR16, UP0, UR7, UR4, URZ ;  /* 0x0000000407107290 */ /* 0x000fc8000ff1e03f */
[----:B------:R-:W-:Y:S02]  /*0f60*/  UIADD3.X UR17, URZ, URZ, URZ, UP0, !UPT ;  /* 0x0000003f3f117290 */ /* 0x000fe400087fe43f */
[----:B------:R-:W-:-:S04]  /*0f70*/  UISETP.GE.AND UP0, UPT, UR10, 0x4, UPT ;  /* 0x000000040a00788c */ /* 0x000fc8000bf06270 */
[----:B------:R-:W-:-:S04]  /*0f80*/  USEL UR10, UR10, URZ, !UP0 ;  /* 0x0000003f0a0a7287 */ /* 0x000fc8000c000000 */
[----:B------:R-:W-:-:S04]  /*0f90*/  ULEA UR4, UR10, UR22, 0xd ;  /* 0x000000160a047291 */ /* 0x000fc8000f8e683f */
[----:B------:R-:W-:-:S04]  /*0fa0*/  USHF.R.U32.HI UR4, URZ, 0x4, UR4 ;  /* 0x000000043f047899 */ /* 0x000fc80008011604 */
[----:B------:R-:W-:Y:S01]  /*0fb0*/  ULOP3.LUT UR4, UR4, 0x3fff, URZ, 0xc0, !UPT ;  /* 0x00003fff04047892 */ /* 0x000fe2000f8ec03f */
[----:B------:R-:W-:Y:S01]  /*0fc0*/  HGMMA.64x64x16.F32.BF16 R24, gdesc[UR12], R24, gsb0 ;  /* 0x00e000000c1879f0 */ /* 0x000fe20008001818 */
[----:B------:R-:W-:Y:S01]  /*0fd0*/  R2UR UR14, R14 ;  /* 0x000000000e0e72ca */ /* 0x000fe200000e0000 */
[----:B------:R-:W-:Y:S01]  /*0fe0*/  IMAD.MOV.U32 R14, RZ, RZ, R12 ;  /* 0x000000ffff0e7224 */ /* 0x000fe200078e000c */
[----:B------:R-:W-:Y:S01]  /*0ff0*/  R2UR UR15, R15 ;  /* 0x000000000f0f72ca */ /* 0x000fe200000e0000 */
[----:B------:R-:W-:Y:S01]  /*1000*/  IMAD.MOV.U32 R15, RZ, RZ, R13 ;  /* 0x000000ffff0f7224 */ /* 0x000fe200078e000d */
[----:B------:R-:W-:Y:S02]  /*1010*/  ULOP3.LUT UR12, UR16, 0x1000000, URZ, 0xfc, !UPT ;  /* 0x01000000100c7892 */ /* 0x000fe4000f8efc3f */
[----:B------:R-:W-:Y:S01]  /*1020*/  IADD3 R14, P0, R14, UR11, RZ ;  /* 0x0000000b0e0e7c10 */ /* 0x000fe2000ff1e0ff */
[----:B------:R-:W-:Y:S02]  /*1030*/  ULOP3.LUT UR13, UR17, 0x80000020, URZ, 0xfc, !UPT ;  /* 0x80000020110d7892 */ /* 0x000fe4000f8efc3f */
[----:B------:R-:W-:Y:S01]  /*1040*/  UIADD3.64 UR16, UR16, UR8, URZ ;  /* 0x0000000810107297 */ /* 0x000fe2000fffe03f */
[----:B------:R-:W-:Y:S01]  /*1050*/  R2UR UR18, R14 ;  /* 0x000000000e1272ca */ /* 0x000fe200000e0000 */
[----:B------:R-:W-:Y:S01]  /*1060*/  VIADD R14, R9, 0x20 ;  /* 0x00000020090e7836 */ /* 0x000fe20000000000 */
[----:B------:R-:W-:Y:S01]  /*1070*/  IADD3.X R15, R15, UR5, RZ, P0, !PT ;  /* 0x000000050f0f7c10 */ /* 0x000fe200087fe4ff */
[----:B------:R-:W-:Y:S01]  /*1080*/  UMOV UR11, UR4 ;  /* 0x00000004000b7c82 */ /* 0x000fe20008000000 */
[----:B------:R-:W-:-:S02]  /*1090*/  UMOV UR5, URZ ;  /* 0x0000003f00057c82 */ /* 0x000fc40008000000 */
[----:B------:R-:W-:Y:S01]  /*10a0*/  ISETP.GE.U32.AND P0, PT, R14, 0xba0, PT ;  /* 0x00000ba00e00780c */ /* 0x000fe20003f06070 */
[----:B------:R-:W-:Y:S01]  /*10b0*/  IMAD.MOV.U32 R14, RZ, RZ, R57 ;  /* 0x000000ffff0e7224 */ /* 0x000fe200078e0039 */
[----:B------:R-:W-:Y:S01]  /*10c0*/  R2UR UR19, R15 ;  /* 0x000000000f1372ca */ /* 0x000fe200000e0000 */
[----:B------:R-:W-:Y:S01]  /*10d0*/  IMAD.MOV.U32 R15, RZ, RZ, R60 ;  /* 0x000000ffff0f7224 */ /* 0x000fe200078e003c */
[----:B------:R-:W-:Y:S02]  /*10e0*/  WARPGROUP.DEPBAR.LE gsb0, 0x1 ;  /* 0x00008000000079c5 */ /* 0x000fe40000010100 */
[----:B------:R-:W-:Y:S07]  /*10f0*/  BAR.SYNC.DEFER_BLOCKING 0x0 ;  /* 0x0000000000007b1d */ /* 0x000fee0000010000 */
[----:B------:R-:W-:Y:S01]  /*1100*/  @!PT LDS RZ, [RZ] ;  /* 0x00000000fffff984 */ /* 0x000fe20000000800 */
[----:B------:R-:W-:Y:S01]  /*1110*/  @!PT LDS RZ, [RZ] ;  /* 0x00000000fffff984 */ /* 0x000fe20000000800 */
[----:B------:R-:W-:Y:S01]  /*1120*/  @!PT LDS RZ, [RZ] ;  /* 0x00000000fffff984 */ /* 0x000fe20000000800 */
[----:B------:R2:W-:Y:S04]  /*1130*/  LDGSTS.E.BYPASS.128 [R17], desc[UR20][R14.64], !P0 ;  /* 0x000000000e117fae */ /* 0x0005e8000c101c54 */
[----:B------:R-:W0:Y:S01]  /*1140*/  LDGDEPBAR ;  /* 0x00000000000079af */ /* 0x000e220000000000 */
[----:B--2---:R-:W-:-:S05]  /*1150*/  IMAD.MOV.U32 R17, RZ, RZ, R58 ;  /* 0x000000ffff117224 */ /* 0x004fca00078e003a */
[----:B------:R2:W-:Y:S02]  /*1160*/  LDGSTS.E.BYPASS.128 [R19], desc[UR20][R16.64], !P0 ;  /* 0x0000000010137fae */ /* 0x0005e4000c101c54 */
[----:B--2---:R-:W-:-:S05]  /*1170*/  IMAD.MOV.U32 R19, RZ, RZ, R61 ;  /* 0x000000ffff137224 */ /* 0x004fca00078e003d */
[----:B------:R2:W-:Y:S01]  /*1180*/  LDGSTS.E.BYPASS.128 [R23], desc[UR20][R18.64], !P0 ;  /* 0x0000000012177fae */ /* 0x0005e2000c101c54 */
[----:B------:R-:W-:-:S03]  /*1190*/  ISETP.GE.U32.AND P0, PT, R56, 0xba0, PT ;  /* 0x00000ba03800780c */ /* 0x000fc60003f06070 */
[----:B------:R-:W0:Y:S01]  /*11a0*/  LDGDEPBAR ;  /* 0x00000000000079af */ /* 0x000e220000000000 */
[----:B--2---:R-:W-:-:S05]  /*11b0*/  VIADD R23, R59, 0x1 ;  /* 0x000000013b177836 */ /* 0x004fca0000000000 */
[----:B------:R-:W-:-:S04]  /*11c0*/  ISETP.GE.AND P1, PT, R23, 0x4, PT ;  /* 0x000000041700780c */ /* 0x000fc80003f26270 */
[----:B------:R-:W-:-:S04]  /*11d0*/  SEL R23, R23, RZ, !P1 ;  /* 0x000000ff17177207 */ /* 0x000fc80004800000 */
[C---:B------:R-:W-:Y:S01]  /*11e0*/  LEA R56, R23.reuse, UR22, 0xd ;  /* 0x0000001617387c11 */ /* 0x040fe2000f8e68ff */
[----:B------:R-:W-:Y:S01]  /*11f0*/  IMAD R57, R23, 0x1000, R8 ;  /* 0x0000100017397824 */ /* 0x000fe200078e0208 */
[----:B------:R-:W-:-:S04]  /*1200*/  DEPBAR.LE SB0, 0x4 ;  /* 0x000081000000791a */ /* 0x000fc80000000000 */
[----:B------:R-:W-:Y:S01]  /*1210*/  BAR.SYNC.DEFER_BLOCKING 0x0 ;  /* 0x0000000000007b1d */ /* 0x000fe20000010000 */
[--C-:B------:R-:W-:Y:S02]  /*1220*/  IMAD R59, R5, 0x2, R56.reuse ;  /* 0x00000002053b7824 */ /* 0x100fe400078e0238 */
[----:B------:R-:W-:Y:S02]  /*1230*/  IMAD R61, R6, 0x2, R56 ;  /* 0x00000002063d7824 */ /* 0x000fe400078e0238 */
[----:B------:R-:W-:Y:S02]  /*1240*/  IMAD.MOV.U32 R56, RZ, RZ, R10 ;  /* 0x000000ffff387224 */ /* 0x000fe400078e000a */
[----:B------:R-:W-:-:S05]  /*1250*/  VIADD R23, R23, 0x1 ;  /* 0x0000000117177836 */ /* 0x000fca0000000000 */
[----:B------:R-:W-:-:S04]  /*1260*/  ISETP.GE.AND P1, PT, R23, 0x4, PT ;  /* 0x000000041700780c */ /* 0x000fc80003f26270 */
[----:B------:R-:W-:Y:S01]  /*1270*/  SEL R23, R23, RZ, !P1 ;  /* 0x000000ff17177207 */ /* 0x000fe20004800000 */
[----:B------:R-:W-:-:S06]  /*1280*/  WARPGROUP.ARRIVE ;  /* 0x00000000000079c5 */ /* 0x000fcc0000000000 */
[----:B------:R-:W-:Y:S04]  /*1290*/  HGMMA.64x64x16.F32.BF16 R24, gdesc[UR12], R24 ;  /* 0x00e000000c1879f0 */ /* 0x000fe80008701818 */
[----:B------:R-:W-:Y:S03]  /*12a0*/  HGMMA.64x64x16.F32.BF16 R24, gdesc[UR16], R24, gsb0 ;  /* 0x00e00000101879f0 */ /* 0x000fe60008001818 */
[----:B------:R-:W-:Y:S02]  /*12b0*/  WARPGROUP.DEPBAR.LE gsb0, 0x1 ;  /* 0x00008000000079c5 */ /* 0x000fe40000010100 */
[----:B------:R-:W-:Y:S06]  /*12c0*/  BAR.SYNC.DEFER_BLOCKING 0x0 ;  /* 0x0000000000007b1d */ /* 0x000fec0000010000 */
[----:B------:R-:W-:Y:S01]  /*12d0*/  @!PT LDS RZ, [RZ] ;  /* 0x00000000fffff984 */ /* 0x000fe20000000800 */
[----:B------:R-:W-:Y:S01]  /*12e0*/  @!PT LDS RZ, [RZ] ;  /* 0x00000000fffff984 */ /* 0x000fe20000000800 */
[----:B------:R-:W-:Y:S01]  /*12f0*/  @!PT LDS RZ, [RZ] ;  /* 0x00000000fffff984 */ /* 0x000fe20000000800 */
[----:B------:R2:W-:Y:S04]  /*1300*/  LDGSTS.E.BYPASS.128 [R57], desc[UR20][R14.64+0x40], !P0 ;  /* 0x000000400e397fae */ /* 0x0005e8000c101c54 */
[----:B------:R-:W0:Y:S04]  /*1310*/  LDGDEPBAR ;  /* 0x00000000000079af */ /* 0x000e280000000000 */
[----:B------:R3:W-:Y:S04]  /*1320*/  LDGSTS.E.BYPASS.128 [R59], desc[UR20][R16.64+0x40], !P0 ;  /* 0x00000040103b7fae */ /* 0x0007e8000c101c54 */
[----:B------:R4:W-:Y:S01]  /*1330*/  LDGSTS.E.BYPASS.128 [R61], desc[UR20][R18.64+0x40], !P0 ;  /* 0x00000040123d7fae */ /* 0x0009e2000c101c54 */
[----:B--2---:R-:W-:Y:S01]  /*1340*/  IMAD.MOV.U32 R57, RZ, RZ, R11 ;  /* 0x000000ffff397224 */ /* 0x004fe200078e000b */
[----:B------:R-:W-:Y:S01]  /*1350*/  IADD3 R56, P0, R56, UR11, RZ ;  /* 0x0000000b38387c10 */ /* 0x000fe2000ff1e0ff */
[----:B------:R-:W-:Y:S01]  /*1360*/  UMOV UR11, UR5 ;  /* 0x00000005000b7c82 */ /* 0x000fe20008000000 */
[----:B------:R-:W0:Y:S02]  /*1370*/  LDGDEPBAR ;  /* 0x00000000000079af */ /* 0x000e240000000000 */
[----:B------:R-:W-:Y:S01]  /*1380*/  IADD3.X R57, R57, UR11, RZ, P0, !PT ;  /* 0x0000000b39397c10 */ /* 0x000fe200087fe4ff */
[----:B------:R-:W-:Y:S01]  /*1390*/  UMOV UR11, UR4 ;  /* 0x00000004000b7c82 */ /* 0x000fe20008000000 */
[----:B------:R-:W-:Y:S01]  /*13a0*/  ULEA UR4, UR10, UR6, 0xc ;  /* 0x000000060a047291 */ /* 0x000fe2000f8e603f */
[----:B------:R-:W-:Y:S01]  /*13b0*/  R2UR UR14, R56 ;  /* 0x00000000380e72ca */ /* 0x000fe200000e0000 */
[----:B------:R-:W-:Y:S01]  /*13c0*/  IMAD.MOV.U32 R56, RZ, RZ, R12 ;  /* 0x000000ffff387224 */ /* 0x000fe200078e000c */
[----:B------:R-:W-:Y:S01]  /*13d0*/  R2UR UR15, R57 ;  /* 0x00000000390f72ca */ /* 0x000fe200000e0000 */
[----:B------:R-:W-:Y:S01]  /*13e0*/  USHF.R.U32.HI UR4, URZ, 0x4, UR4 ;  /* 0x000000043f047899 */ /* 0x000fe20008011604 */
[----:B------:R-:W-:-:S02]  /*13f0*/  IMAD.MOV.U32 R57, RZ, RZ, R13 ;  /* 0x000000ffff397224 */ /* 0x000fc400078e000d */
[----:B------:R-:W-:Y:S01]  /*1400*/  IADD3 R56, P0, R56, UR11, RZ ;  /* 0x0000000b38387c10 */ /* 0x000fe2000ff1e0ff */
[----:B------:R-:W-:-:S03]  /*1410*/  ULOP3.LUT UR4, UR4, 0x3fff, URZ, 0xc0, !UPT ;  /* 0x00003fff04047892 */ /* 0x000fc6000f8ec03f */
[----:B------:R-:W-:Y:S01]  /*1420*/  IADD3.X R57, R57, UR5, RZ, P0, !PT ;  /* 0x0000000539397c10 */ /* 0x000fe200087fe4ff */
[----:B------:R-:W-:Y:S01]  /*1430*/  UIADD3 UR16, UP0, UR7, UR4, URZ ;  /* 0x0000000407107290 */ /* 0x000fe2000ff1e03f */
[----:B------:R-:W-:Y:S01]  /*1440*/  R2UR UR18, R56 ;  /* 0x00000000381272ca */ /* 0x000fe200000e0000 */
[----:B------:R-:W-:Y:S01]  /*1450*/  VIADD R56, R9, 0x60 ;  /* 0x0000006009387836 */ /* 0x000fe20000000000 */
[----:B------:R-:W-:Y:S01]  /*1460*/  R2UR UR19, R57 ;  /* 0x00000000391372ca */ /* 0x000fe200000e0000 */
[----:B------:R-:W-:Y:S01]  /*1470*/  UIADD3.X UR17, URZ, URZ, URZ, UP0, !UPT ;  /* 0x0000003f3f117290 */ /* 0x000fe200087fe43f */
[----:B------:R-:W-:Y:S01]  /*1480*/  IMAD R57, R23, 0x1000, R8 ;  /* 0x0000100017397824 */ /* 0x000fe200078e0208 */
[----:B------:R-:W-:Y:S01]  /*1490*/  ULOP3.LUT UR12, UR16, 0x1000000, URZ, 0xfc, !UPT ;  /* 0x01000000100c7892 */ /* 0x000fe2000f8efc3f */
[----:B------:R-:W-:Y:S01]  /*14a0*/  ISETP.GE.U32.AND P0, PT, R56, 0xba0, PT ;  /* 0x00000ba03800780c */ /* 0x000fe20003f06070 */
[----:B------:R-:W-:-:S04]  /*14b0*/  DEPBAR.LE SB0, 0x4 ;  /* 0x000081000000791a */ /* 0x000fc80000000000 */
[----:B------:R-:W-:Y:S01]  /*14c0*/  BAR.SYNC.DEFER_BLOCKING 0x0 ;  /* 0x0000000000007b1d */ /* 0x000fe20000010000 */
[----:B------:R-:W-:Y:S01]  /*14d0*/  ULOP3.LUT UR13, UR17, 0x80000020, URZ, 0xfc, !UPT ;  /* 0x80000020110d7892 */ /* 0x000fe2000f8efc3f */
[C---:B------:R-:W-:Y:S01]  /*14e0*/  LEA R56, R23.reuse, UR22, 0xd ;  /* 0x0000001617387c11 */ /* 0x040fe2000f8e68ff */
[----:B------:R-:W-:Y:S01]  /*14f0*/  UIADD3.64 UR16, UR16, UR8, URZ ;  /* 0x0000000810107297 */ /* 0x000fe2000fffe03f */
[----:B------:R-:W-:Y:S01]  /*1500*/  VIADD R23, R23, 0x1 ;  /* 0x0000000117177836 */ /* 0x000fe20000000000 */
[----:B------:R-:W-:Y:S01]  /*1510*/  UIADD3 UR4, UR10, 0x1, URZ ;  /* 0x000000010a047890 */ /* 0x000fe2000fffe03f */
[----:B------:R-:W-:Y:S01]  /*1520*/  VIADD R9, R9, 0x80 ;  /* 0x0000008009097836 */ /* 0x000fe20000000000 */
[----:B------:R-:W-:Y:S01]  /*1530*/  UMOV UR5, URZ ;  /* 0x0000003f00057c82 */ /* 0x000fe20008000000 */
[--C-:B---3--:R-:W-:Y:S01]  /*1540*/  IMAD R59, R5, 0x2, R56.reuse ;  /* 0x00000002053b7824 */ /* 0x108fe200078e0238 */
[----:B------:R-:W-:Y:S01]  /*1550*/  UISETP.GE.AND UP0, UPT, UR4, 0x4, UPT ;  /* 0x000000040400788c */ /* 0x000fe2000bf06270 */
[----:B----4-:R-:W-:-:S02]  /*1560*/  IMAD R61, R6, 0x2, R56 ;  /* 0x00000002063d7824 */ /* 0x010fc400078e0238 */
[----:B------:R-:W-:Y:S01]  /*1570*/  IMAD.MOV.U32 R56, RZ, RZ, R10 ;  /* 0x000000ffff387224 */ /* 0x000fe200078e000a */
[----:B------:R-:W-:-:S06]  /*1580*/  WARPGROUP.ARRIVE ;  /* 0x00000000000079c5 */ /* 0x000fcc0000000000 */
[----:B------:R-:W-:Y:S04]  /*1590*/  HGMMA.64x64x16.F32.BF16 R24, gdesc[UR12], R24 ;  /* 0x00e000000c1879f0 */ /* 0x000fe80008701818 */
[----:B------:R-:W-:Y:S01]  /*15a0*/  HGMMA.64x64x16.F32.BF16 R24, gdesc[UR16], R24, gsb0 ;  /* 0x00e00000101879f0 */ /* 0x000fe20008001818 */
[----:B------:R-:W-:-:S04]  /*15b0*/  USEL UR18, UR4, URZ, !UP0 ;  /* 0x0000003f04127287 */ /* 0x000fc8000c000000 */
[----:B------:R-:W-:-:S04]  /*15c0*/  ULEA UR4, UR18, UR22, 0xd ;  /* 0x0000001612047291 */ /* 0x000fc8000f8e683f */
[----:B------:R-:W-:-:S04]  /*15d0*/  USHF.R.U32.HI UR4, URZ, 0x4, UR4 ;  /* 0x000000043f047899 */ /* 0x000fc80008011604 */
[----:B------:R-:W-:-:S07]  /*15e0*/  ULOP3.LUT UR4, UR4, 0x3fff, URZ, 0xc0, !UPT ;  /* 0x00003fff04047892 */ /* 0x000fce000f8ec03f */
[----:B------:R-:W-:Y:S01]  /*15f0*/  UMOV UR10, UR4 ;  /* 0x00000004000a7c82 */ /* 0x000fe20008000000 */
        /* <DEDUP_REMOVED lines=9> */
[----:B------:R-:W-:Y:S01]  /*1690*/  IADD3 R56, P0, R56, UR10, RZ ;  /* 0x0000000a38387c10 */ /* 0x000fe2000ff1e0ff */
[----:B------:R-:W-:-:S02]  /*16a0*/  UMOV UR10, UR5 ;  /* 0x00000005000a7c82 */ /* 0x000fc40008000000 */
[----:B------:R-:W0:Y:S01]  /*16b0*/  LDGDEPBAR ;  /* 0x00000000000079af */ /* 0x000e220000000000 */
[----:B--2---:R-:W-:Y:S01]  /*16c0*/  IADD3.X R57, R11, UR10, RZ, P0, !PT ;  /* 0x0000000a0b397c10 */ /* 0x004fe200087fe4ff */
[----:B------:R-:W-:Y:S01]  /*16d0*/  ULEA UR10, UR18, UR6, 0xc ;  /* 0x00000006120a7291 */ /* 0x000fe2000f8e603f */
[----:B------:R-:W-:Y:S01]  /*16e0*/  R2UR UR14, R56 ;  /* 0x00000000380e72ca */ /* 0x000fe200000e0000 */
[----:B------:R-:W-:Y:S01]  /*16f0*/  IMAD.MOV.U32 R56, RZ, RZ, R12 ;  /* 0x000000ffff387224 */ /* 0x000fe200078e000c */
[----:B------:R-:W-:Y:S01]  /*1700*/  R2UR UR15, R57 ;  /* 0x00000000390f72ca */ /* 0x000fe200000e0000 */
[----:B------:R-:W-:-:S04]  /*1710*/  USHF.R.U32.HI UR10, URZ, 0x4, UR10 ;  /* 0x000000043f0a7899 */ /* 0x000fc8000801160a */
[----:B------:R-:W-:-:S04]  /*1720*/  ULOP3.LUT UR10, UR10, 0x3fff, URZ, 0xc0, !UPT ;  /* 0x00003fff0a0a7892 */ /* 0x000fc8000f8ec03f */
[----:B------:R-:W-:-:S03]  /*1730*/  UIADD3 UR16, UP0, UR7, UR10, URZ ;  /* 0x0000000a07107290 */ /* 0x000fc6000ff1e03f */
[----:B------:R-:W-:Y:S01]  /*1740*/  UMOV UR7, UR4 ;  /* 0x0000000400077c82 */ /* 0x000fe20008000000 */
[----:B------:R-:W-:Y:S01]  /*1750*/  UIADD3.X UR17, URZ, URZ, URZ, UP0, !UPT ;  /* 0x0000003f3f117290 */ /* 0x000fe200087fe43f */
[----:B------:R-:W-:Y:S01]  /*1760*/  IADD3 R56, P0, R56, UR7, RZ ;  /* 0x0000000738387c10 */ /* 0x000fe2000ff1e0ff */
[----:B------:R-:W-:Y:S02]  /*1770*/  ULOP3.LUT UR12, UR16, 0x1000000, URZ, 0xfc, !UPT ;  /* 0x01000000100c7892 */ /* 0x000fe4000f8efc3f */
[----:B------:R-:W-:Y:S01]  /*1780*/  ULOP3.LUT UR13, UR17, 0x80000020, URZ, 0xfc, !UPT ;  /* 0x80000020110d7892 */ /* 0x000fe2000f8efc3f */
[----:B------:R-:W-:Y:S01]  /*1790*/  IADD3.X R57, R13, UR5, RZ, P0, !PT ;  /* 0x000000050d397c10 */ /* 0x000fe200087fe4ff */
[----:B------:R-:W-:-:S04]  /*17a0*/  DEPBAR.LE SB0, 0x4 ;  /* 0x000081000000791a */ /* 0x000fc80000000000 */
[----:B------:R-:W-:Y:S01]  /*17b0*/  BAR.SYNC.DEFER_BLOCKING 0x0 ;  /* 0x0000000000007b1d */ /* 0x000fe20000010000 */
[----:B------:R-:W-:Y:S01]  /*17c0*/  R2UR UR10, R56 ;  /* 0x00000000380a72ca */ /* 0x000fe200000e0000 */
[----:B------:R-:W-:Y:S01]  /*17d0*/  UIADD3.64 UR8, UR16, UR8, URZ ;  /* 0x0000000810087297 */ /* 0x000fe2000fffe03f */
[----:B------:R-:W-:Y:S02]  /*17e0*/  R2UR UR11, R57 ;  /* 0x00000000390b72ca */ /* 0x000fe400000e0000 */
[C---:B------:R-:W-:Y:S01]  /*17f0*/  ISETP.GE.AND P0, PT, R23.reuse, 0x4, PT ;  /* 0x000000041700780c */ /* 0x040fe20003f06270 */
[----:B------:R-:W-:Y:S01]  /*1800*/  UMOV UR4, UR18 ;  /* 0x0000001200047c82 */ /* 0x000fe20008000000 */
[----:B------:R-:W-:Y:S02]  /*1810*/  IADD3 R56, P1, R18, 0x100, RZ ;  /* 0x0000010012387810 */ /* 0x000fe40007f3e0ff */
[----:B---3--:R-:W-:Y:S02]  /*1820*/  SEL R59, R23, RZ, !P0 ;  /* 0x000000ff173b7207 */ /* 0x008fe40004000000 */
[----:B------:R-:W-:Y:S01]  /*1830*/  ISETP.GE.U32.AND P0, PT, R9, 0xba0, PT ;  /* 0x00000ba00900780c */ /* 0x000fe20003f06070 */
[----:B----4-:R-:W-:Y:S01]  /*1840*/  IMAD.X R61, RZ, RZ, R19, P1 ;  /* 0x000000ffff3d7224 */ /* 0x010fe200008e0613 */
[----:B------:R-:W-:-:S02]  /*1850*/  LEA R11, R59, UR22, 0xd ;  /* 0x000000163b0b7c11 */ /* 0x000fc4000f8e68ff */
[----:B------:R-:W-:-:S03]  /*1860*/  IADD3 R57, P3, R14, 0x100, RZ ;  /* 0x000001000e397810 */ /* 0x000fc60007f7e0ff */
[--C-:B------:R-:W-:Y:S02]  /*1870*/  IMAD R13, R5, 0x2, R11.reuse ;  /* 0x00000002050d7824 */ /* 0x100fe400078e020b */
[----:B------:R-:W-:Y:S02]  /*1880*/  IMAD R23, R6, 0x2, R11 ;  /* 0x0000000206177824 */ /* 0x000fe400078e020b */
[----:B------:R-:W-:Y:S01]  /*1890*/  IMAD R11, R59, 0x1000, R8 ;  /* 0x000010003b0b7824 */ /* 0x000fe200078e0208 */
[----:B------:R-:W-:Y:S01]  /*18a0*/  WARPGROUP.ARRIVE ;  /* 0x00000000000079c5 */ /* 0x000fe20000000000 */
[----:B------:R-:W-:-:S05]  /*18b0*/  IMAD.X R60, RZ, RZ, R15, P3 ;  /* 0x000000ffff3c7224 */ /* 0x000fca00018e060f */
[----:B------:R-:W-:Y:S04]  /*18c0*/  HGMMA.64x64x16.F32.BF16 R24, gdesc[UR12], R24 ;  /* 0x00e000000c1879f0 */ /* 0x000fe80008701818 */
[----:B------:R-:W-:Y:S03]  /*18d0*/  HGMMA.64x64x16.F32.BF16 R24, gdesc[UR8], R24, gsb0 ;  /* 0x00e00000081879f0 */ /* 0x000fe60008001818 */
[----:B------:R-:W-:Y:S02]  /*18e0*/  WARPGROUP.DEPBAR.LE gsb0, 0x1 ;  /* 0x00008000000079c5 */ /* 0x000fe40000010100 */
[----:B------:R-:W-:Y:S06]  /*18f0*/  BAR.SYNC.DEFER_BLOCKING 0x0 ;  /* 0x0000000000007b1d */ /* 0x000fec0000010000 */
[----:B------:R-:W-:Y:S01]  /*1900*/  @!PT LDS RZ, [RZ] ;  /* 0x00000000fffff984 */ /* 0x000fe20000000800 */
[----:B------:R-:W-:Y:S01]  /*1910*/  @!PT LDS RZ, [RZ] ;  /* 0x00000000fffff984 */ /* 0x000fe20000000800 */
[----:B------:R-:W-:Y:S01]  /*1920*/  @!PT LDS RZ, [RZ] ;  /* 0x00000000fffff984 */ /* 0x000fe20000000800 */
[----:B------:R-:W-:Y:S04]  /*1930*/  LDGSTS.E.BYPASS.128 [R11], desc[UR20][R14.64+0xc0], !P0 ;  /* 0x000000c00e0b7fae */ /* 0x000fe8000c101c54 */
[----:B------:R-:W0:Y:S04]  /*1940*/  LDGDEPBAR ;  /* 0x00000000000079af */ /* 0x000e280000000000 */
[----:B------:R-:W-:Y:S04]  /*1950*/  LDGSTS.E.BYPASS.128 [R13], desc[UR20][R16.64+0xc0], !P0 ;  /* 0x000000c0100d7fae */ /* 0x000fe8000c101c54 */
[----:B------:R2:W-:Y:S01]  /*1960*/  LDGSTS.E.BYPASS.128 [R23], desc[UR20][R18.64+0xc0], !P0 ;  /* 0x000000c012177fae */ /* 0x0005e2000c101c54 */
[----:B------:R-:W-:-:S03]  /*1970*/  ISETP.GE.U32.AND P0, PT, R9, 0xbe0, PT ;  /* 0x00000be00900780c */ /* 0x000fc60003f06070 */
[----:B------:R-:W0:Y:S01]  /*1980*/  LDGDEPBAR ;  /* 0x00000000000079af */ /* 0x000e220000000000 */
[----:B--2---:R-:W-:-:S05]  /*1990*/  IADD3 R23, P2, R16, 0x100, RZ ;  /* 0x0000010010177810 */ /* 0x004fca0007f5e0ff */
[----:B------:R-:W-:-:S04]  /*19a0*/  IMAD.X R58, RZ, RZ, R17, P2 ;  /* 0x000000ffff3a7224 */ /* 0x000fc800010e0611 */
[----:B------:R-:W-:Y:S05]  /*19b0*/  @!P0 BRA `(.L_x_0) ;  /* 0xfffffff0004c8947 */ /* 0x000fea000383ffff */
[----:B------:R-:W-:Y:S02]  /*19c0*/  WARPGROUP.DEPBAR.LE gsb0, 0x0 ;  /* 0x00008000000079c5 */ /* 0x000fe40000010000 */
[----:B------:R-:W-:-:S04]  /*19d0*/  DEPBAR.LE SB0, 0x0 ;  /* 0x000080000000791a */ /* 0x000fc80000000000 */
[C---:B------:R-:W-:Y:S01]  /*19e0*/  IMAD.SHL.U32 R6, R22.reuse, 0x10, RZ ;  /* 0x0000001016067824 */ /* 0x040fe200078e00ff */
[----:B------:R-:W-:Y:S01]  /*19f0*/  SHF.R.U32.HI R5, RZ, 0x1, R2 ;  /* 0x00000001ff057819 */ /* 0x000fe20000011602 */
[----:B------:R-:W-:Y:S01]  /*1a00*/  IMAD.SHL.U32 R22, R22, 0x2, RZ ;  /* 0x0000000216167824 */ /* 0x000fe200078e00ff */
[----:B------:R-:W-:Y:S02]  /*1a10*/  F2FP.BF16.F32.PACK_AB R24, R25, R24 ;  /* 0x000000181918723e */ /* 0x000fe400000010ff */
[----:B------:R-:W-:Y:S02]  /*1a20*/  LOP3.LUT R9, R6, 0x30, RZ, 0xc0, !PT ;  /* 0x0000003006097812 */ /* 0x000fe400078ec0ff */
[----:B------:R-:W-:Y:S02]  /*1a30*/  LOP3.LUT R6, R5, 0x48, RZ, 0xc0, !PT ;  /* 0x0000004805067812 */ /* 0x000fe400078ec0ff */
[----:B------:R-:W-:Y:S02]  /*1a40*/  LOP3.LUT R9, R9, 0xf, R2, 0xf8, !PT ;  /* 0x0000000f09097812 */ /* 0x000fe400078ef802 */
[----:B------:R-:W-:-:S02]  /*1a50*/  F2FP.BF16.F32.PACK_AB R25, R27, R26 ;  /* 0x0000001a1b19723e */ /* 0x000fc400000010ff */
[----:B------:R-:W-:Y:S01]  /*1a60*/  F2FP.BF16.F32.PACK_AB R32, R33, R32 ;  /* 0x000000202120723e */ /* 0x000fe200000010ff */
[----:B------:R-:W-:Y:S01]  /*1a70*/  IMAD R6, R9, 0x88, R6 ;  /* 0x0000008809067824 */ /* 0x000fe200078e0206 */
[----:B------:R-:W-:Y:S02]  /*1a80*/  F2FP.BF16.F32.PACK_AB R26, R29, R28 ;  /* 0x0000001c1d1a723e */ /* 0x000fe400000010ff */
[----:B------:R-:W-:Y:S02]  /*1a90*/  F2FP.BF16.F32.PACK_AB R27, R31, R30 ;  /* 0x0000001e1f1b723e */ /* 0x000fe400000010ff */
[----:B------:R-:W-:Y:S02]  /*1aa0*/  F2FP.BF16.F32.PACK_AB R33, R35, R34 ;  /* 0x000000222321723e */ /* 0x000fe400000010ff */
[----:B------:R-:W-:Y:S02]  /*1ab0*/  F2FP.BF16.F32.PACK_AB R40, R41, R40 ;  /* 0x000000282928723e */ /* 0x000fe400000010ff */
[----:B------:R-:W-:Y:S01]  /*1ac0*/  LEA R6, R6, UR6, 0x1 ;  /* 0x0000000606067c11 */ /* 0x000fe2000f8e08ff */
[----:B------:R-:W-:Y:S01]  /*1ad0*/  BAR.SYNC.DEFER_BLOCKING 0x0 ;  /* 0x0000000000007b1d */ /* 0x000fe20000010000 */
[----:B------:R-:W-:-:S02]  /*1ae0*/  F2FP.BF16.F32.PACK_AB R34, R37, R36 ;  /* 0x000000242522723e */ /* 0x000fc400000010ff */
[----:B------:R-:W-:Y:S02]  /*1af0*/  F2FP.BF16.F32.PACK_AB R35, R39, R38 ;  /* 0x000000262723723e */ /* 0x000fe400000010ff */
[----:B------:R-:W-:Y:S02]  /*1b00*/  F2FP.BF16.F32.PACK_AB R41, R43, R42 ;  /* 0x0000002a2b29723e */ /* 0x000fe400000010ff */
[----:B------:R-:W-:Y:S02]  /*1b10*/  F2FP.BF16.F32.PACK_AB R48, R49, R48 ;  /* 0x000000303130723e */ /* 0x000fe400000010ff */
[----:B------:R-:W-:Y:S02]  /*1b20*/  F2FP.BF16.F32.PACK_AB R42, R45, R44 ;  /* 0x0000002c2d2a723e */ /* 0x000fe400000010ff */
[----:B------:R-:W-:Y:S02]  /*1b30*/  F2FP.BF16.F32.PACK_AB R43, R47, R46 ;  /* 0x0000002e2f2b723e */ /* 0x000fe400000010ff */
[----:B------:R-:W-:-:S02]  /*1b40*/  F2FP.BF16.F32.PACK_AB R49, R51, R50 ;  /* 0x000000323331723e */ /* 0x000fc400000010ff */
[----:B------:R-:W-:Y:S02]  /*1b50*/  F2FP.BF16.F32.PACK_AB R50, R53, R52 ;  /* 0x000000343532723e */ /* 0x000fe400000010ff */
[----:B------:R-:W-:Y:S02]  /*1b60*/  F2FP.BF16.F32.PACK_AB R51, R55, R54 ;  /* 0x000000363733723e */ /* 0x000fe400000010ff */
[----:B------:R-:W-:Y:S02]  /*1b70*/  LOP3.LUT R21, R21, 0xe, R22, 0xf8, !PT ;  /* 0x0000000e15157812 */ /* 0x000fe400078ef816 */
[----:B------:R-:W-:Y:S02]  /*1b80*/  LOP3.LUT R2, R4, 0x78, RZ, 0xc0, !PT ;  /* 0x0000007804027812 */ /* 0x000fe400078ec0ff */
[----:B------:R-:W-:Y:S01]  /*1b90*/  LOP3.LUT R4, R3, 0x78, R4, 0xf8, !PT ;  /* 0x0000007803047812 */ /* 0x000fe200078ef804 */
[----:B------:R2:W-:Y:S01]  /*1ba0*/  STSM.16.M88.4 [R6], R24 ;  /* 0x0000001806007844 */ /* 0x0005e20000000200 */
[----:B------:R-:W-:Y:S01]  /*1bb0*/  LOP3.LUT R3, R7, 0x10, RZ, 0xfc, !PT ;  /* 0x0000001007037812 */ /* 0x000fe200078efcff */
[----:B------:R-:W-:Y:S01]  /*1bc0*/  IMAD R2, R21, 0x88, R2 ;  /* 0x0000008815027824 */ /* 0x000fe200078e0202 */
[----:B------:R-:W-:Y:S01]  /*1bd0*/  ISETP.GE.AND P0, PT, R4, 0x3000, PT ;  /* 0x000030000400780c */ /* 0x000fe20003f06270 */
[----:B------:R-:W-:Y:S01]  /*1be0*/  STSM.16.M88.4 [R6+0x20], R32 ;  /* 0x0000202006007844 */ /* 0x000fe20000000200 */
[----:B------:R-:W3:Y:S01]  /*1bf0*/  LDC.64 R20, c[0x0][0x220] ;  /* 0x00008800ff147b82 */ /* 0x000ee20000000a00 */
[C---:B------:R-:W-:Y:S01]  /*1c00*/  LOP3.LUT R5, R7.reuse, 0x20, RZ, 0xfc, !PT ;  /* 0x0000002007057812 */ /* 0x040fe200078efcff */
[----:B------:R-:W-:Y:S01]  /*1c10*/  IMAD R23, R7, 0x3000, R4 ;  /* 0x0000300007177824 */ /* 0x000fe200078e0204 */
[----:B------:R-:W-:Y:S01]  /*1c20*/  STSM.16.M88.4 [R6+0x40], R40 ;  /* 0x0000402806007844 */ /* 0x000fe20000000200 */
[----:B------:R-:W-:-:S02]  /*1c30*/  LEA R22, R2, UR6, 0x1 ;  /* 0x0000000602167c11 */ /* 0x000fc4000f8e08ff */
[CC--:B------:R-:W-:Y:S01]  /*1c40*/  ISETP.LT.AND P3, PT, R7.reuse, R0.reuse, !P0 ;  /* 0x000000000700720c */ /* 0x0c0fe20004761270 */
[----:B------:R4:W-:Y:S01]  /*1c50*/  STSM.16.M88.4 [R6+0x60], R48 ;  /* 0x0000603006007844 */ /* 0x0009e20000000200 */
[----:B------:R-:W-:Y:S01]  /*1c60*/  LOP3.LUT R7, R7, 0x30, RZ, 0xfc, !PT ;  /* 0x0000003007077812 */ /* 0x000fe200078efcff */
[----:B------:R-:W-:Y:S01]  /*1c70*/  BAR.SYNC.DEFER_BLOCKING 0x0 ;  /* 0x0000000000007b1d */ /* 0x000fe20000010000 */
[-C--:B------:R-:W-:Y:S01]  /*1c80*/  ISETP.LT.AND P2, PT, R3, R0.reuse, !P0 ;  /* 0x000000000300720c */ /* 0x080fe20004741270 */
[----:B--2---:R-:W-:Y:S01]  /*1c90*/  VIADD R25, R23, 0x60000 ;  /* 0x0006000017197836 */ /* 0x004fe20000000000 */
[-C--:B------:R-:W-:Y:S01]  /*1ca0*/  ISETP.LT.AND P1, PT, R5, R0.reuse, !P0 ;  /* 0x000000000500720c */ /* 0x080fe20004721270 */
[----:B------:R-:W-:Y:S01]  /*1cb0*/  VIADD R5, R23, 0x30000 ;  /* 0x0003000017057836 */ /* 0x000fe20000000000 */
[----:B------:R-:W-:Y:S01]  /*1cc0*/  ISETP.LT.AND P0, PT, R7, R0, !P0 ;  /* 0x000000000700720c */ /* 0x000fe20004701270 */
[----:B---3--:R-:W-:-:S04]  /*1cd0*/  IMAD.WIDE R2, R23, 0x2, R20 ;  /* 0x0000000217027825 */ /* 0x008fc800078e0214 */
[----:B------:R-:W-:-:S04]  /*1ce0*/  IMAD.WIDE R4, R5, 0x2, R20 ;  /* 0x0000000205047825 */ /* 0x000fc800078e0214 */
[----:B----4-:R-:W-:Y:S01]  /*1cf0*/  IMAD.WIDE R6, R25, 0x2, R20 ;  /* 0x0000000219067825 */ /* 0x010fe200078e0214 */
[----:B------:R-:W2:Y:S04]  /*1d00*/  LDS.128 R16, [R22] ;  /* 0x0000000016107984 */ /* 0x000ea80000000c00 */
[----:B------:R-:W3:Y:S04]  /*1d10*/  LDS.128 R12, [R22+0x1100] ;  /* 0x00110000160c7984 */ /* 0x000ee80000000c00 */
[----:B------:R-:W4:Y:S04]  /*1d20*/  LDS.128 R8, [R22+0x2200] ;  /* 0x0022000016087984 */ /* 0x000f280000000c00 */
[----:B--2---:R2:W-:Y:S04]  /*1d30*/  @P3 STG.E.128 desc[UR20][R2.64], R16 ;  /* 0x0000001002003986 */ /* 0x0045e8000c101d14 */
[----:B---3--:R2:W-:Y:S04]  /*1d40*/  @P2 STG.E.128 desc[UR20][R4.64], R12 ;  /* 0x0000000c04002986 */ /* 0x0085e8000c101d14 */
[----:B----4-:R2:W-:Y:S01]  /*1d50*/  @P1 STG.E.128 desc[UR20][R6.64], R8 ;  /* 0x0000000806001986 */ /* 0x0105e2000c101d14 */
[----:B------:R-:W-:Y:S05]  /*1d60*/  @!P0 EXIT ;  /* 0x000000000000894d */ /* 0x000fea0003800000 */
[----:B--2---:R-:W1:Y:S01]  /*1d70*/  LDS.128 R4, [R22+0x3300] ;  /* 0x0033000016047984 */ /* 0x004e620000000c00 */
[----:B------:R-:W-:-:S04]  /*1d80*/  VIADD R23, R23, 0x90000 ;  /* 0x0009000017177836 */ /* 0x000fc80000000000 */
[----:B------:R-:W-:-:S05]  /*1d90*/  IMAD.WIDE R20, R23, 0x2, R20 ;  /* 0x0000000217147825 */ /* 0x000fca00078e0214 */
[----:B-1----:R-:W-:Y:S01]  /*1da0*/  STG.E.128 desc[UR20][R20.64], R4 ;  /* 0x0000000414007986 */ /* 0x002fe2000c101d14 */
[----:B------:R-:W-:Y:S05]  /*1db0*/  EXIT ;  /* 0x000000000000794d */ /* 0x000fea0003800000 */
.L_x_1:
[----:B------:R-:W-:-:S00]  /*1dc0*/  BRA `(.L_x_1) ;  /* 0xfffffffc00fc7947 */ /* 0x000fc0000383ffff */
[----:B------:R-:W-:-:S00]  /*1dd0*/  NOP ;  /* 0x0000000000007918 */ /* 0x000fc00000000000 */
        /* <DEDUP_REMOVED lines=10> */
.L_x_2:


//--------------------- .nv.shared.triton_mm      --------------------------
	.section	.nv.shared.triton_mm,"aw",@nobits
	.sectionflags	@""
	.align	16
	.zero		1024


//--------------------- .nv.constant0.triton_mm   --------------------------
	.section	.nv.constant0.triton_mm,"a",@progbits
	.sectionflags	@""
	.align	4
.nv.constant0.triton_mm:
	.zero		556
